	.target	sm_100a

	.elftype	@"ET_EXEC"


//--------------------- .note.nv.tkinfo           --------------------------
	.section	.note.nv.tkinfo,"",@"SHT_NOTE"
	.sectionflags	@"SHF_NOTE_NV_TKINFO"
	.tkinfo
        /*0018*/ 	.word	0x00000002
        /*0030*/ 	.string	""
        /*0030*/ 	.string	"ptxas"
        /*0030*/ 	.string	"Cuda compilation tools, release 13.0, V13.0.88"
        /*0030*/ 	.string	"Build cuda_13.0.r13.0/compiler.36424714_0"
        /*0030*/ 	.string	"-arch sm_100a -m 64 "



//--------------------- .note.nv.cuinfo           --------------------------
	.section	.note.nv.cuinfo,"",@"SHT_NOTE"
	.sectionflags	@"SHF_NOTE_NV_CUINFO"
        /*0018*/ 	.short	0x0002
        /*001a*/ 	.short	0x0064
        /*001c*/ 	.short	0x0082
	.zero		2


//--------------------- .nv.info                  --------------------------
	.section	.nv.info,"",@"SHT_CUDA_INFO"
	.align	4


	//----- nvinfo : EIATTR_REGCOUNT
	.align		4
        /*0000*/ 	.byte	0x04, 0x2f
        /*0002*/ 	.short	(.L_19 - .L_18)
	.align		4
.L_18:
        /*0004*/ 	.word	index@(_ZN7cutlass13device_kernelINS_4gemm6kernel13GemmUniversalIN4cute5tupleIJiiiiEEENS1_10collective13CollectiveMmaINS1_41MainloopSm100TmaUmmaWarpSpecializedSparseILi5ELi2ELi2ENS5_IJNS4_1CILi1EEESB_SB_EEEEENS5_IJNSA_ILi128EEENSA_ILi64EEESE_EEENS_10bfloat16_tENS5_IJNS4_6LayoutINS5_IJiNS5_IJNSA_ILi2EEEiEEEiEEENS5_IJlNS5_IJSB_SJ_EEElEEEEENSI_INS5_IJNS5_IJNS5_IJNSA_ILi8EEESJ_SP_EEEiEEENS5_IJNS5_IJNSA_ILi16EEESJ_NSA_ILi4EEEEEEiEEEiEEENS5_IJNS5_IJNS5_IJSE_SS_NSA_ILi2048EEEEEENSA_ILi16384EEEEEENS5_IJNS5_IJSB_NSA_ILi1024EEENSA_ILi32EEEEEElEEElEEEEEEEESH_NS5_IJlSB_lEEENS4_8TiledMMAINS4_8MMA_AtomIJNS4_27SM100_MMA_F16BF16_SS_SPARSEISH_SH_fLi128ELi64ELNS4_4UMMA5MajorE0ELS1D_0ELNS1C_7ScaleInE0ELS1E_0EEEEEENSI_ISC_NS5_IJNSA_ILi0EEES1H_S1H_EEEEENS5_IJNS4_10UnderscoreES1K_S1K_EEEEENS4_13SM90_TMA_LOADENS4_14ComposedLayoutINS4_7SwizzleILi3ELi4ELi3EEENS4_25smem_sparse_ptr_flag_bitsILi2ELi16EEENSI_INS5_IJNS5_IJSB_SP_EEENS5_IJSJ_SF_EEEEEENS5_IJNS5_IJS1H_SE_EEESM_EEEEEEEvNS4_8identityES1N_NS1O_IS1Q_NS4_18smem_ptr_flag_bitsILi16EEENSI_INS5_IJSP_SF_EEENS5_IJSF_SB_EEEEEEEvS20_EENS_8epilogue10collective18CollectiveEpilogueINS28_23Sm100TmaWarpSpecializedILi4ELi2ELi16ELb1ELb0EEEJSG_NS5_IJNSI_ISE_SB_EENSI_ISS_SB_EEEEEfNS5_IJSB_llEEEfS2G_NS28_6fusion15FusionCallbacksIS2C_NS2H_17LinearCombinationIffffLNS_15FloatRoundStyleE2EEESG_S2F_JEEENS4_5SM1004TMEM4LOAD26SM100_TMEM_LOAD_32dp32b16xES1N_NS1O_INS1P_ILi2ELi5ELi2EEENS21_ILi32EEENSI_INS5_IJS12_ST_EEENS5_IJSB_S12_EEEEEEENS4_39AutoVectorizingCopyWithAssumedAlignmentILi128EEENS4_14SM90_TMA_STOREES2W_S2Y_S2Y_EEEvvEEEEvNT_6ParamsE)
        /*0008*/ 	.word	0x00000055


	//----- nvinfo : EIATTR_FRAME_SIZE
	.align		4
.L_19:
        /*000c*/ 	.byte	0x04, 0x11
        /*000e*/ 	.short	(.L_21 - .L_20)
	.align		4
.L_20:
        /*0010*/ 	.word	index@($__internal_2_$__cuda_sm10x_tcgen05_guardrail_trap_unallocated_columns_being_dealloced)
        /*0014*/ 	.word	0x00000000


	//----- nvinfo : EIATTR_FRAME_SIZE
	.align		4
.L_21:
        /*0018*/ 	.byte	0x04, 0x11
        /*001a*/ 	.short	(.L_23 - .L_22)
	.align		4
.L_22:
        /*001c*/ 	.word	index@($__internal_1_$__cuda_sm10x_tcgen05_guardrail_trap_phase_invalid_during_alloc)
        /*0020*/ 	.word	0x00000000


	//----- nvinfo : EIATTR_FRAME_SIZE
	.align		4
.L_23:
        /*0024*/ 	.byte	0x04, 0x11
        /*0026*/ 	.short	(.L_25 - .L_24)
	.align		4
.L_24:
        /*0028*/ 	.word	index@($__internal_0_$__cuda_sm10x_tcgen05_guardrail_trap_col_being_dealloced_not_returned_by_alloc)
        /*002c*/ 	.word	0x00000000


	//----- nvinfo : EIATTR_FRAME_SIZE
	.align		4
.L_25:
        /*0030*/ 	.byte	0x04, 0x11
        /*0032*/ 	.short	(.L_27 - .L_26)
	.align		4
.L_26:
        /*0034*/ 	.word	index@(_ZN7cutlass13device_kernelINS_4gemm6kernel13GemmUniversalIN4cute5tupleIJiiiiEEENS1_10collective13CollectiveMmaINS1_41MainloopSm100TmaUmmaWarpSpecializedSparseILi5ELi2ELi2ENS5_IJNS4_1CILi1EEESB_SB_EEEEENS5_IJNSA_ILi128EEENSA_ILi64EEESE_EEENS_10bfloat16_tENS5_IJNS4_6LayoutINS5_IJiNS5_IJNSA_ILi2EEEiEEEiEEENS5_IJlNS5_IJSB_SJ_EEElEEEEENSI_INS5_IJNS5_IJNS5_IJNSA_ILi8EEESJ_SP_EEEiEEENS5_IJNS5_IJNSA_ILi16EEESJ_NSA_ILi4EEEEEEiEEEiEEENS5_IJNS5_IJNS5_IJSE_SS_NSA_ILi2048EEEEEENSA_ILi16384EEEEEENS5_IJNS5_IJSB_NSA_ILi1024EEENSA_ILi32EEEEEElEEElEEEEEEEESH_NS5_IJlSB_lEEENS4_8TiledMMAINS4_8MMA_AtomIJNS4_27SM100_MMA_F16BF16_SS_SPARSEISH_SH_fLi128ELi64ELNS4_4UMMA5MajorE0ELS1D_0ELNS1C_7ScaleInE0ELS1E_0EEEEEENSI_ISC_NS5_IJNSA_ILi0EEES1H_S1H_EEEEENS5_IJNS4_10UnderscoreES1K_S1K_EEEEENS4_13SM90_TMA_LOADENS4_14ComposedLayoutINS4_7SwizzleILi3ELi4ELi3EEENS4_25smem_sparse_ptr_flag_bitsILi2ELi16EEENSI_INS5_IJNS5_IJSB_SP_EEENS5_IJSJ_SF_EEEEEENS5_IJNS5_IJS1H_SE_EEESM_EEEEEEEvNS4_8identityES1N_NS1O_IS1Q_NS4_18smem_ptr_flag_bitsILi16EEENSI_INS5_IJSP_SF_EEENS5_IJSF_SB_EEEEEEEvS20_EENS_8epilogue10collective18CollectiveEpilogueINS28_23Sm100TmaWarpSpecializedILi4ELi2ELi16ELb1ELb0EEEJSG_NS5_IJNSI_ISE_SB_EENSI_ISS_SB_EEEEEfNS5_IJSB_llEEEfS2G_NS28_6fusion15FusionCallbacksIS2C_NS2H_17LinearCombinationIffffLNS_15FloatRoundStyleE2EEESG_S2F_JEEENS4_5SM1004TMEM4LOAD26SM100_TMEM_LOAD_32dp32b16xES1N_NS1O_INS1P_ILi2ELi5ELi2EEENS21_ILi32EEENSI_INS5_IJS12_ST_EEENS5_IJSB_S12_EEEEEEENS4_39AutoVectorizingCopyWithAssumedAlignmentILi128EEENS4_14SM90_TMA_STOREES2W_S2Y_S2Y_EEEvvEEEEvNT_6ParamsE)
        /*0038*/ 	.word	0x00000000


	//----- nvinfo : EIATTR_MIN_STACK_SIZE
	.align		4
.L_27:
        /*003c*/ 	.byte	0x04, 0x12
        /*003e*/ 	.short	(.L_29 - .L_28)
	.align		4
.L_28:
        /*0040*/ 	.word	index@(_ZN7cutlass13device_kernelINS_4gemm6kernel13GemmUniversalIN4cute5tupleIJiiiiEEENS1_10collective13CollectiveMmaINS1_41MainloopSm100TmaUmmaWarpSpecializedSparseILi5ELi2ELi2ENS5_IJNS4_1CILi1EEESB_SB_EEEEENS5_IJNSA_ILi128EEENSA_ILi64EEESE_EEENS_10bfloat16_tENS5_IJNS4_6LayoutINS5_IJiNS5_IJNSA_ILi2EEEiEEEiEEENS5_IJlNS5_IJSB_SJ_EEElEEEEENSI_INS5_IJNS5_IJNS5_IJNSA_ILi8EEESJ_SP_EEEiEEENS5_IJNS5_IJNSA_ILi16EEESJ_NSA_ILi4EEEEEEiEEEiEEENS5_IJNS5_IJNS5_IJSE_SS_NSA_ILi2048EEEEEENSA_ILi16384EEEEEENS5_IJNS5_IJSB_NSA_ILi1024EEENSA_ILi32EEEEEElEEElEEEEEEEESH_NS5_IJlSB_lEEENS4_8TiledMMAINS4_8MMA_AtomIJNS4_27SM100_MMA_F16BF16_SS_SPARSEISH_SH_fLi128ELi64ELNS4_4UMMA5MajorE0ELS1D_0ELNS1C_7ScaleInE0ELS1E_0EEEEEENSI_ISC_NS5_IJNSA_ILi0EEES1H_S1H_EEEEENS5_IJNS4_10UnderscoreES1K_S1K_EEEEENS4_13SM90_TMA_LOADENS4_14ComposedLayoutINS4_7SwizzleILi3ELi4ELi3EEENS4_25smem_sparse_ptr_flag_bitsILi2ELi16EEENSI_INS5_IJNS5_IJSB_SP_EEENS5_IJSJ_SF_EEEEEENS5_IJNS5_IJS1H_SE_EEESM_EEEEEEEvNS4_8identityES1N_NS1O_IS1Q_NS4_18smem_ptr_flag_bitsILi16EEENSI_INS5_IJSP_SF_EEENS5_IJSF_SB_EEEEEEEvS20_EENS_8epilogue10collective18CollectiveEpilogueINS28_23Sm100TmaWarpSpecializedILi4ELi2ELi16ELb1ELb0EEEJSG_NS5_IJNSI_ISE_SB_EENSI_ISS_SB_EEEEEfNS5_IJSB_llEEEfS2G_NS28_6fusion15FusionCallbacksIS2C_NS2H_17LinearCombinationIffffLNS_15FloatRoundStyleE2EEESG_S2F_JEEENS4_5SM1004TMEM4LOAD26SM100_TMEM_LOAD_32dp32b16xES1N_NS1O_INS1P_ILi2ELi5ELi2EEENS21_ILi32EEENSI_INS5_IJS12_ST_EEENS5_IJSB_S12_EEEEEEENS4_39AutoVectorizingCopyWithAssumedAlignmentILi128EEENS4_14SM90_TMA_STOREES2W_S2Y_S2Y_EEEvvEEEEvNT_6ParamsE)
        /*0044*/ 	.word	0x00000000
.L_29:


//--------------------- .nv.compat                --------------------------
	.section	.nv.compat,"",@"SHT_CUDA_COMPAT_INFO"
	.align	4
        /*0000*/ 	.byte	0x02, 0x09, 0x01, 0x00, 0x02, 0x02, 0x02, 0x00, 0x02, 0x05, 0x05, 0x00, 0x03, 0x07, 0x01, 0x01
        /*0010*/ 	.byte	0x02, 0x03, 0x01, 0x00, 0x02, 0x06, 0x01, 0x00, 0x04, 0x0b, 0x08, 0x00, 0x09, 0x00, 0x00, 0x00
        /*0020*/ 	.byte	0x00, 0x00, 0x00, 0x00


//--------------------- .nv.info._ZN7cutlass13device_kernelINS_4gemm6kernel13GemmUniversalIN4cute5tupleIJiiiiEEENS1_10collective13CollectiveMmaINS1_41MainloopSm100TmaUmmaWarpSpecializedSparseILi5ELi2ELi2ENS5_IJNS4_1CILi1EEESB_SB_EEEEENS5_IJNSA_ILi128EEENSA_ILi64EEESE_EEENS_10bfloat16_tENS5_IJNS4_6LayoutINS5_IJiNS5_IJNSA_ILi2EEEiEEEiEEENS5_IJlNS5_IJSB_SJ_EEElEEEEENSI_INS5_IJNS5_IJNS5_IJNSA_ILi8EEESJ_SP_EEEiEEENS5_IJNS5_IJNSA_ILi16EEESJ_NSA_ILi4EEEEEEiEEEiEEENS5_IJNS5_IJNS5_IJSE_SS_NSA_ILi2048EEEEEENSA_ILi16384EEEEEENS5_IJNS5_IJSB_NSA_ILi1024EEENSA_ILi32EEEEEElEEElEEEEEEEESH_NS5_IJlSB_lEEENS4_8TiledMMAINS4_8MMA_AtomIJNS4_27SM100_MMA_F16BF16_SS_SPARSEISH_SH_fLi128ELi64ELNS4_4UMMA5MajorE0ELS1D_0ELNS1C_7ScaleInE0ELS1E_0EEEEEENSI_ISC_NS5_IJNSA_ILi0EEES1H_S1H_EEEEENS5_IJNS4_10UnderscoreES1K_S1K_EEEEENS4_13SM90_TMA_LOADENS4_14ComposedLayoutINS4_7SwizzleILi3ELi4ELi3EEENS4_25smem_sparse_ptr_flag_bitsILi2ELi16EEENSI_INS5_IJNS5_IJSB_SP_EEENS5_IJSJ_SF_EEEEEENS5_IJNS5_IJS1H_SE_EEESM_EEEEEEEvNS4_8identityES1N_NS1O_IS1Q_NS4_18smem_ptr_flag_bitsILi16EEENSI_INS5_IJSP_SF_EEENS5_IJSF_SB_EEEEEEEvS20_EENS_8epilogue10collective18CollectiveEpilogueINS28_23Sm100TmaWarpSpecializedILi4ELi2ELi16ELb1ELb0EEEJSG_NS5_IJNSI_ISE_SB_EENSI_ISS_SB_EEEEEfNS5_IJSB_llEEEfS2G_NS28_6fusion15FusionCallbacksIS2C_NS2H_17LinearCombinationIffffLNS_15FloatRoundStyleE2EEESG_S2F_JEEENS4_5SM1004TMEM4LOAD26SM100_TMEM_LOAD_32dp32b16xES1N_NS1O_INS1P_ILi2ELi5ELi2EEENS21_ILi32EEENSI_INS5_IJS12_ST_EEENS5_IJSB_S12_EEEEEEENS4_39AutoVectorizingCopyWithAssumedAlignmentILi128EEENS4_14SM90_TMA_STOREES2W_S2Y_S2Y_EEEvvEEEEvNT_6ParamsE --------------------------
	.section	.nv.info._ZN7cutlass13device_kernelINS_4gemm6kernel13GemmUniversalIN4cute5tupleIJiiiiEEENS1_10collective13CollectiveMmaINS1_41MainloopSm100TmaUmmaWarpSpecializedSparseILi5ELi2ELi2ENS5_IJNS4_1CILi1EEESB_SB_EEEEENS5_IJNSA_ILi128EEENSA_ILi64EEESE_EEENS_10bfloat16_tENS5_IJNS4_6LayoutINS5_IJiNS5_IJNSA_ILi2EEEiEEEiEEENS5_IJlNS5_IJSB_SJ_EEElEEEEENSI_INS5_IJNS5_IJNS5_IJNSA_ILi8EEESJ_SP_EEEiEEENS5_IJNS5_IJNSA_ILi16EEESJ_NSA_ILi4EEEEEEiEEEiEEENS5_IJNS5_IJNS5_IJSE_SS_NSA_ILi2048EEEEEENSA_ILi16384EEEEEENS5_IJNS5_IJSB_NSA_ILi1024EEENSA_ILi32EEEEEElEEElEEEEEEEESH_NS5_IJlSB_lEEENS4_8TiledMMAINS4_8MMA_AtomIJNS4_27SM100_MMA_F16BF16_SS_SPARSEISH_SH_fLi128ELi64ELNS4_4UMMA5MajorE0ELS1D_0ELNS1C_7ScaleInE0ELS1E_0EEEEEENSI_ISC_NS5_IJNSA_ILi0EEES1H_S1H_EEEEENS5_IJNS4_10UnderscoreES1K_S1K_EEEEENS4_13SM90_TMA_LOADENS4_14ComposedLayoutINS4_7SwizzleILi3ELi4ELi3EEENS4_25smem_sparse_ptr_flag_bitsILi2ELi16EEENSI_INS5_IJNS5_IJSB_SP_EEENS5_IJSJ_SF_EEEEEENS5_IJNS5_IJS1H_SE_EEESM_EEEEEEEvNS4_8identityES1N_NS1O_IS1Q_NS4_18smem_ptr_flag_bitsILi16EEENSI_INS5_IJSP_SF_EEENS5_IJSF_SB_EEEEEEEvS20_EENS_8epilogue10collective18CollectiveEpilogueINS28_23Sm100TmaWarpSpecializedILi4ELi2ELi16ELb1ELb0EEEJSG_NS5_IJNSI_ISE_SB_EENSI_ISS_SB_EEEEEfNS5_IJSB_llEEEfS2G_NS28_6fusion15FusionCallbacksIS2C_NS2H_17LinearCombinationIffffLNS_15FloatRoundStyleE2EEESG_S2F_JEEENS4_5SM1004TMEM4LOAD26SM100_TMEM_LOAD_32dp32b16xES1N_NS1O_INS1P_ILi2ELi5ELi2EEENS21_ILi32EEENSI_INS5_IJS12_ST_EEENS5_IJSB_S12_EEEEEEENS4_39AutoVectorizingCopyWithAssumedAlignmentILi128EEENS4_14SM90_TMA_STOREES2W_S2Y_S2Y_EEEvvEEEEvNT_6ParamsE,"",@"SHT_CUDA_INFO"
	.sectionflags	@""
	.align	4


	//----- nvinfo : EIATTR_CUDA_API_VERSION
	.align		4
        /*0000*/ 	.byte	0x04, 0x37
        /*0002*/ 	.short	(.L_31 - .L_30)
.L_30:
        /*0004*/ 	.word	0x00000082


	//----- nvinfo : EIATTR_KPARAM_INFO
	.align		4
.L_31:
        /*0008*/ 	.byte	0x04, 0x17
        /*000a*/ 	.short	(.L_33 - .L_32)
.L_32:
        /*000c*/ 	.word	0x00000000
        /*0010*/ 	.short	0x0000
        /*0012*/ 	.short	0x0000
        /*0014*/ 	.byte	0x00, 0xf0, 0x01, 0x28


	//----- nvinfo : EIATTR_AT_ENTRY_FRAGMENTS
	.align		4
.L_33:
        /*0018*/ 	.byte	0x04, 0x4f
        /*001a*/ 	.short	(.L_35 - .L_34)


	//   ....[0]....
.L_34:
        /*001c*/ 	.word	0x00000006


	//----- nvinfo : EIATTR_RESERVED_SMEM_USED
	.align		4
.L_35:
        /*0020*/ 	.byte	0x01, 0x41
	.zero		2


	//----- nvinfo : EIATTR_SPARSE_MMA_MASK
	.align		4
        /*0024*/ 	.byte	0x03, 0x50
        /*0026*/ 	.short	0x0040


	//----- nvinfo : EIATTR_TCGEN05_1CTA_USED
	.align		4
        /*0028*/ 	.byte	0x01, 0x51
	.zero		2


	//----- nvinfo : EIATTR_MAXREG_COUNT
	.align		4
        /*002c*/ 	.byte	0x03, 0x1b
        /*002e*/ 	.short	0x00ff


	//----- nvinfo : EIATTR_NUM_BARRIERS
	.align		4
        /*0030*/ 	.byte	0x02, 0x4c
        /*0032*/ 	.byte	0x07
	.zero		1


	//----- nvinfo : EIATTR_EXTERNS
	.align		4
        /*0034*/ 	.byte	0x04, 0x0f
        /*0036*/ 	.short	(.L_37 - .L_36)


	//   ....[0]....
	.align		4
.L_36:
        /*0038*/ 	.word	index@(__assertfail)


	//----- nvinfo : EIATTR_MERCURY_ISA_VERSION
	.align		4
.L_37:
        /*003c*/ 	.byte	0x03, 0x5f
        /*003e*/ 	.short	0x0101


	//----- nvinfo : EIATTR_INT_WARP_WIDE_INSTR_OFFSETS
	.align		4
        /*0040*/ 	.byte	0x04, 0x31
        /*0042*/ 	.short	(.L_39 - .L_38)


	//   ....[0]....
.L_38:
        /*0044*/ 	.word	0x00001b10


	//   ....[1]....
        /*0048*/ 	.word	0x00003600


	//   ....[2]....
        /*004c*/ 	.word	0x00003620


	//   ....[3]....
        /*0050*/ 	.word	0x00003650


	//   ....[4]....
        /*0054*/ 	.word	0x00003f60


	//   ....[5]....
        /*0058*/ 	.word	0x00003f80


	//   ....[6]....
        /*005c*/ 	.word	0x00004020


	//   ....[7]....
        /*0060*/ 	.word	0x000040c0


	//   ....[8]....
        /*0064*/ 	.word	0x00004180


	//   ....[9]....
        /*0068*/ 	.word	0x00004200


	//   ....[10]....
        /*006c*/ 	.word	0x00004220


	//   ....[11]....
        /*0070*/ 	.word	0x000042f0


	//   ....[12]....
        /*0074*/ 	.word	0x00004380


	//   ....[13]....
        /*0078*/ 	.word	0x00004440


	//   ....[14]....
        /*007c*/ 	.word	0x000044d0


	//   ....[15]....
        /*0080*/ 	.word	0x000044f0


	//   ....[16]....
        /*0084*/ 	.word	0x00004620


	//   ....[17]....
        /*0088*/ 	.word	0x00004680


	//   ....[18]....
        /*008c*/ 	.word	0x00004730


	//   ....[19]....
        /*0090*/ 	.word	0x00004880


	//   ....[20]....
        /*0094*/ 	.word	0x000048e0


	//   ....[21]....
        /*0098*/ 	.word	0x00004900


	//   ....[22]....
        /*009c*/ 	.word	0x00004920


	//   ....[23]....
        /*00a0*/ 	.word	0x00004b10


	//----- nvinfo : EIATTR_COOP_GROUP_MASK_REGIDS
	.align		4
.L_39:
        /*00a4*/ 	.byte	0x04, 0x29
        /*00a6*/ 	.short	(.L_41 - .L_40)


	//   ....[0]....
.L_40:
        /*00a8*/ 	.word	0xffffffff


	//   ....[1]....
        /*00ac*/ 	.word	0xffffffff


	//   ....[2]....
        /*00b0*/ 	.word	0xffffffff


	//   ....[3]....
        /*00b4*/ 	.word	0xffffffff


	//   ....[4]....
        /*00b8*/ 	.word	0xffffffff


	//   ....[5]....
        /*00bc*/ 	.word	0xffffffff


	//   ....[6]....
        /*00c0*/ 	.word	0xffffffff


	//   ....[7]....
        /*00c4*/ 	.word	0xffffffff


	//   ....[8]....
        /*00c8*/ 	.word	0xffffffff


	//   ....[9]....
        /*00cc*/ 	.word	0xffffffff


	//   ....[10]....
        /*00d0*/ 	.word	0xffffffff


	//   ....[11]....
        /*00d4*/ 	.word	0xffffffff


	//   ....[12]....
        /*00d8*/ 	.word	0xffffffff


	//----- nvinfo : EIATTR_COOP_GROUP_INSTR_OFFSETS
	.align		4
.L_41:
        /*00dc*/ 	.byte	0x04, 0x28
        /*00de*/ 	.short	(.L_43 - .L_42)


	//   ....[0]....
.L_42:
        /*00e0*/ 	.word	0x00000090


	//   ....[1]....
        /*00e4*/ 	.word	0x00000500


	//   ....[2]....
        /*00e8*/ 	.word	0x00000680


	//   ....[3]....
        /*00ec*/ 	.word	0x00000820


	//   ....[4]....
        /*00f0*/ 	.word	0x00000920


	//   ....[5]....
        /*00f4*/ 	.word	0x00000a90


	//   ....[6]....
        /*00f8*/ 	.word	0x00000bf0


	//   ....[7]....
        /*00fc*/ 	.word	0x00001a00


	//   ....[8]....
        /*0100*/ 	.word	0x00002880


	//   ....[9]....
        /*0104*/ 	.word	0x00002a90


	//   ....[10]....
        /*0108*/ 	.word	0x00002ac0


	//   ....[11]....
        /*010c*/ 	.word	0x000034e0


	//   ....[12]....
        /*0110*/ 	.word	0x00003710


	//----- nvinfo : EIATTR_VRC_CTA_INIT_COUNT
	.align		4
.L_43:
        /*0114*/ 	.byte	0x02, 0x4a
        /*0116*/ 	.byte	0x80
	.zero		1


	//----- nvinfo : EIATTR_SYSCALL_OFFSETS
	.align		4
        /*0118*/ 	.byte	0x04, 0x46
        /*011a*/ 	.short	(.L_45 - .L_44)


	//   ....[0]....
.L_44:
        /*011c*/ 	.word	0x00005570


	//   ....[1]....
        /*0120*/ 	.word	0x00005660


	//   ....[2]....
        /*0124*/ 	.word	0x00005eb0


	//   ....[3]....
        /*0128*/ 	.word	0x000068a0


	//   ....[4]....
        /*012c*/ 	.word	0x00007270


	//   ....[5]....
        /*0130*/ 	.word	0x00007c30


	//----- nvinfo : EIATTR_MBARRIER_INSTR_OFFSETS
	.align		4
.L_45:
        /*0134*/ 	.byte	0x04, 0x39
        /*0136*/ 	.short	(.L_47 - .L_46)


	//   ....[0]....
.L_46:
        /*0138*/ 	.word	0x000005d0
        /*013c*/ 	.word	0x000000ff
        /*0140*/ 	.word	0x00000000
        /*0144*/ 	.short	0x0100
        /*0146*/ 	.byte	0x05
	.zero		1


	//   ....[1]....
        /*0148*/ 	.word	0x000005e0
        /*014c*/ 	.word	0x000000ff
        /*0150*/ 	.word	0x00000028
        /*0154*/ 	.short	0x0100
        /*0156*/ 	.byte	0x05
	.zero		1


	//   ....[2]....
        /*0158*/ 	.word	0x000005f0
        /*015c*/ 	.word	0x000000ff
        /*0160*/ 	.word	0x00000008
        /*0164*/ 	.short	0x0100
        /*0166*/ 	.byte	0x05
	.zero		1


	//   ....[3]....
        /*0168*/ 	.word	0x00000600
        /*016c*/ 	.word	0x000000ff
        /*0170*/ 	.word	0x00000030
        /*0174*/ 	.short	0x0100
        /*0176*/ 	.byte	0x05
	.zero		1


	//   ....[4]....
        /*0178*/ 	.word	0x00000610
        /*017c*/ 	.word	0x000000ff
        /*0180*/ 	.word	0x00000010
        /*0184*/ 	.short	0x0100
        /*0186*/ 	.byte	0x05
	.zero		1


	//   ....[5]....
        /*0188*/ 	.word	0x00000620
        /*018c*/ 	.word	0x000000ff
        /*0190*/ 	.word	0x00000038
        /*0194*/ 	.short	0x0100
        /*0196*/ 	.byte	0x05
	.zero		1


	//   ....[6]....
        /*0198*/ 	.word	0x00000630
        /*019c*/ 	.word	0x000000ff
        /*01a0*/ 	.word	0x00000018
        /*01a4*/ 	.short	0x0100
        /*01a6*/ 	.byte	0x05
	.zero		1


	//   ....[7]....
        /*01a8*/ 	.word	0x00000640
        /*01ac*/ 	.word	0x000000ff
        /*01b0*/ 	.word	0x00000040
        /*01b4*/ 	.short	0x0100
        /*01b6*/ 	.byte	0x05
	.zero		1


	//   ....[8]....
        /*01b8*/ 	.word	0x00000650
        /*01bc*/ 	.word	0x000000ff
        /*01c0*/ 	.word	0x00000020
        /*01c4*/ 	.short	0x0100
        /*01c6*/ 	.byte	0x05
	.zero		1


	//   ....[9]....
        /*01c8*/ 	.word	0x00000660
        /*01cc*/ 	.word	0x000000ff
        /*01d0*/ 	.word	0x00000048
        /*01d4*/ 	.short	0x0100
        /*01d6*/ 	.byte	0x05
	.zero		1


	//   ....[10]....
        /*01d8*/ 	.word	0x00000790
        /*01dc*/ 	.word	0x000000ff
        /*01e0*/ 	.word	0x00000050
        /*01e4*/ 	.short	0x0100
        /*01e6*/ 	.byte	0x06
	.zero		1


	//   ....[11]....
        /*01e8*/ 	.word	0x000007a0
        /*01ec*/ 	.word	0x000000ff
        /*01f0*/ 	.word	0x00000070
        /*01f4*/ 	.short	0x0100
        /*01f6*/ 	.byte	0x06
	.zero		1


	//   ....[12]....
        /*01f8*/ 	.word	0x000007b0
        /*01fc*/ 	.word	0x000000ff
        /*0200*/ 	.word	0x00000058
        /*0204*/ 	.short	0x0100
        /*0206*/ 	.byte	0x06
	.zero		1


	//   ....[13]....
        /*0208*/ 	.word	0x000007c0
        /*020c*/ 	.word	0x000000ff
        /*0210*/ 	.word	0x00000078
        /*0214*/ 	.short	0x0100
        /*0216*/ 	.byte	0x06
	.zero		1


	//   ....[14]....
        /*0218*/ 	.word	0x000007d0
        /*021c*/ 	.word	0x000000ff
        /*0220*/ 	.word	0x00000060
        /*0224*/ 	.short	0x0100
        /*0226*/ 	.byte	0x06
	.zero		1


	//   ....[15]....
        /*0228*/ 	.word	0x000007e0
        /*022c*/ 	.word	0x000000ff
        /*0230*/ 	.word	0x00000080
        /*0234*/ 	.short	0x0100
        /*0236*/ 	.byte	0x06
	.zero		1


	//   ....[16]....
        /*0238*/ 	.word	0x000007f0
        /*023c*/ 	.word	0x000000ff
        /*0240*/ 	.word	0x00000068
        /*0244*/ 	.short	0x0100
        /*0246*/ 	.byte	0x06
	.zero		1


	//   ....[17]....
        /*0248*/ 	.word	0x00000800
        /*024c*/ 	.word	0x000000ff
        /*0250*/ 	.word	0x00000088
        /*0254*/ 	.short	0x0100
        /*0256*/ 	.byte	0x06
	.zero		1


	//   ....[18]....
        /*0258*/ 	.word	0x000008f0
        /*025c*/ 	.word	0x000000ff
        /*0260*/ 	.word	0x00000090
        /*0264*/ 	.short	0x0100
        /*0266*/ 	.byte	0x05
	.zero		1


	//   ....[19]....
        /*0268*/ 	.word	0x00000900
        /*026c*/ 	.word	0x000000ff
        /*0270*/ 	.word	0x00000098
        /*0274*/ 	.short	0x0100
        /*0276*/ 	.byte	0x05
	.zero		1


	//   ....[20]....
        /*0278*/ 	.word	0x00000a40
        /*027c*/ 	.word	0x000000ff
        /*0280*/ 	.word	0x000000a0
        /*0284*/ 	.short	0x0100
        /*0286*/ 	.byte	0x05
	.zero		1


	//   ....[21]....
        /*0288*/ 	.word	0x00000a50
        /*028c*/ 	.word	0x000000ff
        /*0290*/ 	.word	0x000000b0
        /*0294*/ 	.short	0x0100
        /*0296*/ 	.byte	0x05
	.zero		1


	//   ....[22]....
        /*0298*/ 	.word	0x00000a60
        /*029c*/ 	.word	0x000000ff
        /*02a0*/ 	.word	0x000000a8
        /*02a4*/ 	.short	0x0100
        /*02a6*/ 	.byte	0x05
	.zero		1


	//   ....[23]....
        /*02a8*/ 	.word	0x00000a70
        /*02ac*/ 	.word	0x000000ff
        /*02b0*/ 	.word	0x000000b8
        /*02b4*/ 	.short	0x0100
        /*02b6*/ 	.byte	0x05
	.zero		1


	//   ....[24]....
        /*02b8*/ 	.word	0x00000ba0
        /*02bc*/ 	.word	0x000000ff
        /*02c0*/ 	.word	0x000000c0
        /*02c4*/ 	.short	0x0100
        /*02c6*/ 	.byte	0x06
	.zero		1


	//   ....[25]....
        /*02c8*/ 	.word	0x00000bb0
        /*02cc*/ 	.word	0x000000ff
        /*02d0*/ 	.word	0x000000d0
        /*02d4*/ 	.short	0x0100
        /*02d6*/ 	.byte	0x06
	.zero		1


	//   ....[26]....
        /*02d8*/ 	.word	0x00000bc0
        /*02dc*/ 	.word	0x000000ff
        /*02e0*/ 	.word	0x000000c8
        /*02e4*/ 	.short	0x0100
        /*02e6*/ 	.byte	0x06
	.zero		1


	//   ....[27]....
        /*02e8*/ 	.word	0x00000bd0
        /*02ec*/ 	.word	0x000000ff
        /*02f0*/ 	.word	0x000000d8
        /*02f4*/ 	.short	0x0100
        /*02f6*/ 	.byte	0x06
	.zero		1


	//   ....[28]....
        /*02f8*/ 	.word	0x00000cd0
        /*02fc*/ 	.word	0x000000ff
        /*0300*/ 	.word	0x000000e0
        /*0304*/ 	.short	0x0100
        /*0306*/ 	.byte	0x05
	.zero		1


	//   ....[29]....
        /*0308*/ 	.word	0x00000ce0
        /*030c*/ 	.word	0x000000ff
        /*0310*/ 	.word	0x000000f0
        /*0314*/ 	.short	0x0100
        /*0316*/ 	.byte	0x05
	.zero		1


	//   ....[30]....
        /*0318*/ 	.word	0x00000cf0
        /*031c*/ 	.word	0x000000ff
        /*0320*/ 	.word	0x000000e8
        /*0324*/ 	.short	0x0100
        /*0326*/ 	.byte	0x05
	.zero		1


	//   ....[31]....
        /*0328*/ 	.word	0x00000d00
        /*032c*/ 	.word	0x000000ff
        /*0330*/ 	.word	0x000000f8
        /*0334*/ 	.short	0x0100
        /*0336*/ 	.byte	0x05
	.zero		1


	//   ....[32]....
        /*0338*/ 	.word	0x000015a0
        /*033c*/ 	.word	0x00000004
        /*0340*/ 	.word	0x000000f0
        /*0344*/ 	.short	0x010a
        /*0346*/ 	.byte	0xff
	.zero		1


	//   ....[33]....
        /*0348*/ 	.word	0x000015c0
        /*034c*/ 	.word	0x00000004
        /*0350*/ 	.word	0x000000e0
        /*0354*/ 	.short	0x0101
        /*0356*/ 	.byte	0xff
	.zero		1


	//   ....[34]....
        /*0358*/ 	.word	0x00001640
        /*035c*/ 	.word	0x000000ff
        /*0360*/ 	.word	0x00000028
        /*0364*/ 	.short	0x010a
        /*0366*/ 	.byte	0x08
	.zero		1


	//   ....[35]....
        /*0368*/ 	.word	0x00001780
        /*036c*/ 	.word	0x000000ff
        /*0370*/ 	.word	0x00000028
        /*0374*/ 	.short	0x010a
        /*0376*/ 	.byte	0x21
	.zero		1


	//   ....[36]....
        /*0378*/ 	.word	0x00001890
        /*037c*/ 	.word	0x000000ff
        /*0380*/ 	.word	0x00000028
        /*0384*/ 	.short	0x010a
        /*0386*/ 	.byte	0x08
	.zero		1


	//   ....[37]....
        /*0388*/ 	.word	0x000019e0
        /*038c*/ 	.word	0x000000ff
        /*0390*/ 	.word	0x00000098
        /*0394*/ 	.short	0x0101
        /*0396*/ 	.byte	0x05
	.zero		1


	//   ....[38]....
        /*0398*/ 	.word	0x00001a10
        /*039c*/ 	.word	0x00000008
        /*03a0*/ 	.word	0x000000a0
        /*03a4*/ 	.short	0x010a
        /*03a6*/ 	.byte	0xff
	.zero		1


	//   ....[39]....
        /*03a8*/ 	.word	0x00001ae0
        /*03ac*/ 	.word	0x00000008
        /*03b0*/ 	.word	0x00000000
        /*03b4*/ 	.short	0x0101
        /*03b6*/ 	.byte	0xff
	.zero		1


	//   ....[40]....
        /*03b8*/ 	.word	0x00002050
        /*03bc*/ 	.word	0x000000ff
        /*03c0*/ 	.word	0x00000000
        /*03c4*/ 	.short	0x010a
        /*03c6*/ 	.byte	0x04
	.zero		1


	//   ....[41]....
        /*03c8*/ 	.word	0x000020e0
        /*03cc*/ 	.word	0x000000ff
        /*03d0*/ 	.word	0x00000000
        /*03d4*/ 	.short	0x010a
        /*03d6*/ 	.byte	0x04
	.zero		1


	//   ....[42]....
        /*03d8*/ 	.word	0x00002170
        /*03dc*/ 	.word	0x000000ff
        /*03e0*/ 	.word	0x00000000
        /*03e4*/ 	.short	0x010a
        /*03e6*/ 	.byte	0x04
	.zero		1


	//   ....[43]....
        /*03e8*/ 	.word	0x00002200
        /*03ec*/ 	.word	0x000000ff
        /*03f0*/ 	.word	0x00000000
        /*03f4*/ 	.short	0x010a
        /*03f6*/ 	.byte	0x04
	.zero		1


	//   ....[44]....
        /*03f8*/ 	.word	0x000022a0
        /*03fc*/ 	.word	0x00000000
        /*0400*/ 	.word	0x00000000
        /*0404*/ 	.short	0x010a
        /*0406*/ 	.byte	0xff
	.zero		1


	//   ....[45]....
        /*0408*/ 	.word	0x000023d0
        /*040c*/ 	.word	0x00000000
        /*0410*/ 	.word	0x000000e0
        /*0414*/ 	.short	0x010a
        /*0416*/ 	.byte	0xff
	.zero		1


	//   ....[46]....
        /*0418*/ 	.word	0x00002440
        /*041c*/ 	.word	0x00000008
        /*0420*/ 	.word	0x00000000
        /*0424*/ 	.short	0x0101
        /*0426*/ 	.byte	0xff
	.zero		1


	//   ....[47]....
        /*0428*/ 	.word	0x00002460
        /*042c*/ 	.word	0x000000ff
        /*0430*/ 	.word	0x000000b0
        /*0434*/ 	.short	0x010a
        /*0436*/ 	.byte	0x05
	.zero		1


	//   ....[48]....
        /*0438*/ 	.word	0x00002580
        /*043c*/ 	.word	0x00000000
        /*0440*/ 	.word	0x000000a0
        /*0444*/ 	.short	0x010a
        /*0446*/ 	.byte	0xff
	.zero		1


	//   ....[49]....
        /*0448*/ 	.word	0x00002680
        /*044c*/ 	.word	0x00000000
        /*0450*/ 	.word	0x00000000
        /*0454*/ 	.short	0x0101
        /*0456*/ 	.byte	0xff
	.zero		1


	//   ....[50]....
        /*0458*/ 	.word	0x00002710
        /*045c*/ 	.word	0x000000ff
        /*0460*/ 	.word	0x000000b0
        /*0464*/ 	.short	0x0106
        /*0466*/ 	.byte	0x05
	.zero		1


	//   ....[51]....
        /*0468*/ 	.word	0x00002730
        /*046c*/ 	.word	0x000000ff
        /*0470*/ 	.word	0x000000b0
        /*0474*/ 	.short	0x010a
        /*0476*/ 	.byte	0x05
	.zero		1


	//   ....[52]....
        /*0478*/ 	.word	0x000027c0
        /*047c*/ 	.word	0x000000ff
        /*0480*/ 	.word	0x000000b0
        /*0484*/ 	.short	0x0106
        /*0486*/ 	.byte	0x04
	.zero		1


	//   ....[53]....
        /*0488*/ 	.word	0x00002800
        /*048c*/ 	.word	0x00000000
        /*0490*/ 	.word	0x000000b0
        /*0494*/ 	.short	0x010a
        /*0496*/ 	.byte	0xff
	.zero		1


	//   ....[54]....
        /*0498*/ 	.word	0x00002e10
        /*049c*/ 	.word	0x00000000
        /*04a0*/ 	.word	0x000000a0
        /*04a4*/ 	.short	0x010a
        /*04a6*/ 	.byte	0xff
	.zero		1


	//   ....[55]....
        /*04a8*/ 	.word	0x00002f20
        /*04ac*/ 	.word	0x00000003
        /*04b0*/ 	.word	0x00000000
        /*04b4*/ 	.short	0x0101
        /*04b6*/ 	.byte	0xff
	.zero		1


	//   ....[56]....
        /*04b8*/ 	.word	0x00002f30
        /*04bc*/ 	.word	0x000000ff
        /*04c0*/ 	.word	0x00000000
        /*04c4*/ 	.short	0x010a
        /*04c6*/ 	.byte	0x05
	.zero		1


	//   ....[57]....
        /*04c8*/ 	.word	0x00002f50
        /*04cc*/ 	.word	0x000000ff
        /*04d0*/ 	.word	0x000000d0
        /*04d4*/ 	.short	0x010a
        /*04d6*/ 	.byte	0x06
	.zero		1


	//   ....[58]....
        /*04d8*/ 	.word	0x00003020
        /*04dc*/ 	.word	0x000000ff
        /*04e0*/ 	.word	0x00000000
        /*04e4*/ 	.short	0x010a
        /*04e6*/ 	.byte	0x05
	.zero		1


	//   ....[59]....
        /*04e8*/ 	.word	0x00003150
        /*04ec*/ 	.word	0x000000ff
        /*04f0*/ 	.word	0x00000000
        /*04f4*/ 	.short	0x010a
        /*04f6*/ 	.byte	0x1c
	.zero		1


	//   ....[60]....
        /*04f8*/ 	.word	0x00003430
        /*04fc*/ 	.word	0x000000ff
        /*0500*/ 	.word	0x00000000
        /*0504*/ 	.short	0x010a
        /*0506*/ 	.byte	0x06
	.zero		1


	//   ....[61]....
        /*0508*/ 	.word	0x000034c0
        /*050c*/ 	.word	0x000000ff
        /*0510*/ 	.word	0x00000000
        /*0514*/ 	.short	0x010a
        /*0516*/ 	.byte	0x07
	.zero		1


	//   ....[62]....
        /*0518*/ 	.word	0x00003910
        /*051c*/ 	.word	0x00000000
        /*0520*/ 	.word	0x000000a0
        /*0524*/ 	.short	0x010a
        /*0526*/ 	.byte	0xff
	.zero		1


	//   ....[63]....
        /*0528*/ 	.word	0x000039d0
        /*052c*/ 	.word	0x00000000
        /*0530*/ 	.word	0x00000000
        /*0534*/ 	.short	0x0101
        /*0536*/ 	.byte	0xff
	.zero		1


	//   ....[64]....
        /*0538*/ 	.word	0x00003cf0
        /*053c*/ 	.word	0x000000ff
        /*0540*/ 	.word	0x00000098
        /*0544*/ 	.short	0x010a
        /*0546*/ 	.byte	0x04
	.zero		1


	//   ....[65]....
        /*0548*/ 	.word	0x00003ee0
        /*054c*/ 	.word	0x000000ff
        /*0550*/ 	.word	0x00000070
        /*0554*/ 	.short	0x010a
        /*0556*/ 	.byte	0x04
	.zero		1


	//   ....[66]....
        /*0558*/ 	.word	0x000041b0
        /*055c*/ 	.word	0x000000ff
        /*0560*/ 	.word	0x00000050
        /*0564*/ 	.short	0x010b
        /*0566*/ 	.byte	0x04
	.zero		1


	//   ....[67]....
        /*0568*/ 	.word	0x000041c0
        /*056c*/ 	.word	0x000000ff
        /*0570*/ 	.word	0x00000000
        /*0574*/ 	.short	0x0101
        /*0576*/ 	.byte	0x07
	.zero		1


	//   ....[68]....
        /*0578*/ 	.word	0x000041d0
        /*057c*/ 	.word	0x000000ff
        /*0580*/ 	.word	0x00000078
        /*0584*/ 	.short	0x010a
        /*0586*/ 	.byte	0x04
	.zero		1


	//   ....[69]....
        /*0588*/ 	.word	0x00004470
        /*058c*/ 	.word	0x000000ff
        /*0590*/ 	.word	0x00000058
        /*0594*/ 	.short	0x010b
        /*0596*/ 	.byte	0x04
	.zero		1


	//   ....[70]....
        /*0598*/ 	.word	0x00004480
        /*059c*/ 	.word	0x000000ff
        /*05a0*/ 	.word	0x00000000
        /*05a4*/ 	.short	0x0101
        /*05a6*/ 	.byte	0x07
	.zero		1


	//   ....[71]....
        /*05a8*/ 	.word	0x00004490
        /*05ac*/ 	.word	0x000000ff
        /*05b0*/ 	.word	0x00000080
        /*05b4*/ 	.short	0x010a
        /*05b6*/ 	.byte	0x04
	.zero		1


	//   ....[72]....
        /*05b8*/ 	.word	0x000047e0
        /*05bc*/ 	.word	0x000000ff
        /*05c0*/ 	.word	0x00000060
        /*05c4*/ 	.short	0x010b
        /*05c6*/ 	.byte	0x04
	.zero		1


	//   ....[73]....
        /*05c8*/ 	.word	0x00004840
        /*05cc*/ 	.word	0x000000ff
        /*05d0*/ 	.word	0x00000000
        /*05d4*/ 	.short	0x0101
        /*05d6*/ 	.byte	0x07
	.zero		1


	//   ....[74]....
        /*05d8*/ 	.word	0x00004850
        /*05dc*/ 	.word	0x000000ff
        /*05e0*/ 	.word	0x00000088
        /*05e4*/ 	.short	0x010a
        /*05e6*/ 	.byte	0x04
	.zero		1


	//   ....[75]....
        /*05e8*/ 	.word	0x00004b40
        /*05ec*/ 	.word	0x000000ff
        /*05f0*/ 	.word	0x00000068
        /*05f4*/ 	.short	0x010b
        /*05f6*/ 	.byte	0x04
	.zero		1


	//   ....[76]....
        /*05f8*/ 	.word	0x00004b70
        /*05fc*/ 	.word	0x000000ff
        /*0600*/ 	.word	0x00000000
        /*0604*/ 	.short	0x0101
        /*0606*/ 	.byte	0x05
	.zero		1


	//   ....[77]....
        /*0608*/ 	.word	0x00004bc0
        /*060c*/ 	.word	0x000000ff
        /*0610*/ 	.word	0x00000070
        /*0614*/ 	.short	0x010a
        /*0616*/ 	.byte	0x04
	.zero		1


	//   ....[78]....
        /*0618*/ 	.word	0x00004be0
        /*061c*/ 	.word	0x000000ff
        /*0620*/ 	.word	0x00000078
        /*0624*/ 	.short	0x010a
        /*0626*/ 	.byte	0x04
	.zero		1


	//   ....[79]....
        /*0628*/ 	.word	0x00004c00
        /*062c*/ 	.word	0x000000ff
        /*0630*/ 	.word	0x00000080
        /*0634*/ 	.short	0x010a
        /*0636*/ 	.byte	0x04
	.zero		1


	//   ....[80]....
        /*0638*/ 	.word	0x00004c40
        /*063c*/ 	.word	0x00000000
        /*0640*/ 	.word	0x00000088
        /*0644*/ 	.short	0x010a
        /*0646*/ 	.byte	0xff
	.zero		1


	//   ....[81]....
        /*0648*/ 	.word	0x00004f40
        /*064c*/ 	.word	0x00000000
        /*0650*/ 	.word	0x000000a0
        /*0654*/ 	.short	0x010a
        /*0656*/ 	.byte	0xff
	.zero		1


	//   ....[82]....
        /*0658*/ 	.word	0x00005050
        /*065c*/ 	.word	0x00000000
        /*0660*/ 	.word	0x00000000
        /*0664*/ 	.short	0x0101
        /*0666*/ 	.byte	0xff
	.zero		1


	//   ....[83]....
        /*0668*/ 	.word	0x00005ab0
        /*066c*/ 	.word	0x000000ff
        /*0670*/ 	.word	0x00000050
        /*0674*/ 	.short	0x010a
        /*0676*/ 	.byte	0x30
	.zero		1


	//   ....[84]....
        /*0678*/ 	.word	0x00005af0
        /*067c*/ 	.word	0x0000004f
        /*0680*/ 	.word	0x000000c0
        /*0684*/ 	.short	0x010a
        /*0686*/ 	.byte	0xff
	.zero		1


	//   ....[85]....
        /*0688*/ 	.word	0x00005be0
        /*068c*/ 	.word	0x000000ff
        /*0690*/ 	.word	0x00000050
        /*0694*/ 	.short	0x010a
        /*0696*/ 	.byte	0x30
	.zero		1


	//   ....[86]....
        /*0698*/ 	.word	0x00005d90
        /*069c*/ 	.word	0x0000004f
        /*06a0*/ 	.word	0x000000c0
        /*06a4*/ 	.short	0x010a
        /*06a6*/ 	.byte	0xff
	.zero		1


	//   ....[87]....
        /*06a8*/ 	.word	0x00006500
        /*06ac*/ 	.word	0x00000000
        /*06b0*/ 	.word	0x00000000
        /*06b4*/ 	.short	0x0101
        /*06b6*/ 	.byte	0xff
	.zero		1


	//   ....[88]....
        /*06b8*/ 	.word	0x00006510
        /*06bc*/ 	.word	0x00000003
        /*06c0*/ 	.word	0x00000050
        /*06c4*/ 	.short	0x010a
        /*06c6*/ 	.byte	0xff
	.zero		1


	//   ....[89]....
        /*06c8*/ 	.word	0x000065d0
        /*06cc*/ 	.word	0x00000003
        /*06d0*/ 	.word	0x00000050
        /*06d4*/ 	.short	0x010a
        /*06d6*/ 	.byte	0xff
	.zero		1


	//   ....[90]....
        /*06d8*/ 	.word	0x00006ed0
        /*06dc*/ 	.word	0x00000000
        /*06e0*/ 	.word	0x00000000
        /*06e4*/ 	.short	0x0101
        /*06e6*/ 	.byte	0xff
	.zero		1


	//   ....[91]....
        /*06e8*/ 	.word	0x00006ef0
        /*06ec*/ 	.word	0x00000003
        /*06f0*/ 	.word	0x00000050
        /*06f4*/ 	.short	0x010a
        /*06f6*/ 	.byte	0xff
	.zero		1


	//   ....[92]....
        /*06f8*/ 	.word	0x00006fa0
        /*06fc*/ 	.word	0x00000003
        /*0700*/ 	.word	0x00000050
        /*0704*/ 	.short	0x010a
        /*0706*/ 	.byte	0xff
	.zero		1


	//   ....[93]....
        /*0708*/ 	.word	0x000078a0
        /*070c*/ 	.word	0x00000000
        /*0710*/ 	.word	0x00000000
        /*0714*/ 	.short	0x0101
        /*0716*/ 	.byte	0xff
	.zero		1


	//   ....[94]....
        /*0718*/ 	.word	0x000078c0
        /*071c*/ 	.word	0x00000014
        /*0720*/ 	.word	0x00000050
        /*0724*/ 	.short	0x010a
        /*0726*/ 	.byte	0xff
	.zero		1


	//   ....[95]....
        /*0728*/ 	.word	0x00007970
        /*072c*/ 	.word	0x00000014
        /*0730*/ 	.word	0x00000050
        /*0734*/ 	.short	0x010a
        /*0736*/ 	.byte	0xff
	.zero		1


	//   ....[96]....
        /*0738*/ 	.word	0x00007cd0
        /*073c*/ 	.word	0x000000ff
        /*0740*/ 	.word	0x00000000
        /*0744*/ 	.short	0x0101
        /*0746*/ 	.byte	0x05
	.zero		1


	//   ....[97]....
        /*0748*/ 	.word	0x000082c0
        /*074c*/ 	.word	0x00000003
        /*0750*/ 	.word	0x00000000
        /*0754*/ 	.short	0x0101
        /*0756*/ 	.byte	0xff
	.zero		1


	//   ....[98]....
        /*0758*/ 	.word	0x00008540
        /*075c*/ 	.word	0x000000ff
        /*0760*/ 	.word	0x00000000
        /*0764*/ 	.short	0x0101
        /*0766*/ 	.byte	0x04
	.zero		1


	//   ....[99]....
        /*0768*/ 	.word	0x00008560
        /*076c*/ 	.word	0x00000004
        /*0770*/ 	.word	0x000000f0
        /*0774*/ 	.short	0x010a
        /*0776*/ 	.byte	0xff
	.zero		1


	//   ....[100]....
        /*0778*/ 	.word	0x000085c0
        /*077c*/ 	.word	0x00000004
        /*0780*/ 	.word	0x00000028
        /*0784*/ 	.short	0x010a
        /*0786*/ 	.byte	0xff
	.zero		1


	//   ....[101]....
        /*0788*/ 	.word	0x00008610
        /*078c*/ 	.word	0x00000008
        /*0790*/ 	.word	0x000000a0
        /*0794*/ 	.short	0x010a
        /*0796*/ 	.byte	0xff
	.zero		1


	//   ....[102]....
        /*0798*/ 	.word	0x00008670
        /*079c*/ 	.word	0x00000000
        /*07a0*/ 	.word	0x00000000
        /*07a4*/ 	.short	0x010a
        /*07a6*/ 	.byte	0xff
	.zero		1


	//   ....[103]....
        /*07a8*/ 	.word	0x000086d0
        /*07ac*/ 	.word	0x00000000
        /*07b0*/ 	.word	0x00000000
        /*07b4*/ 	.short	0x010a
        /*07b6*/ 	.byte	0xff
	.zero		1


	//   ....[104]....
        /*07b8*/ 	.word	0x00008730
        /*07bc*/ 	.word	0x00000000
        /*07c0*/ 	.word	0x00000000
        /*07c4*/ 	.short	0x010a
        /*07c6*/ 	.byte	0xff
	.zero		1


	//   ....[105]....
        /*07c8*/ 	.word	0x00008790
        /*07cc*/ 	.word	0x00000000
        /*07d0*/ 	.word	0x00000000
        /*07d4*/ 	.short	0x010a
        /*07d6*/ 	.byte	0xff
	.zero		1


	//   ....[106]....
        /*07d8*/ 	.word	0x000087e0
        /*07dc*/ 	.word	0x00000000
        /*07e0*/ 	.word	0x000000e0
        /*07e4*/ 	.short	0x010a
        /*07e6*/ 	.byte	0xff
	.zero		1


	//   ....[107]....
        /*07e8*/ 	.word	0x00008840
        /*07ec*/ 	.word	0x00000000
        /*07f0*/ 	.word	0x000000b0
        /*07f4*/ 	.short	0x010a
        /*07f6*/ 	.byte	0xff
	.zero		1


	//   ....[108]....
        /*07f8*/ 	.word	0x00008890
        /*07fc*/ 	.word	0x00000000
        /*0800*/ 	.word	0x000000a0
        /*0804*/ 	.short	0x010a
        /*0806*/ 	.byte	0xff
	.zero		1


	//   ....[109]....
        /*0808*/ 	.word	0x000088f0
        /*080c*/ 	.word	0x00000000
        /*0810*/ 	.word	0x000000b0
        /*0814*/ 	.short	0x010a
        /*0816*/ 	.byte	0xff
	.zero		1


	//   ....[110]....
        /*0818*/ 	.word	0x00008940
        /*081c*/ 	.word	0x00000000
        /*0820*/ 	.word	0x000000a0
        /*0824*/ 	.short	0x010a
        /*0826*/ 	.byte	0xff
	.zero		1


	//   ....[111]....
        /*0828*/ 	.word	0x000089a0
        /*082c*/ 	.word	0x00000003
        /*0830*/ 	.word	0x000000d0
        /*0834*/ 	.short	0x010a
        /*0836*/ 	.byte	0xff
	.zero		1


	//   ....[112]....
        /*0838*/ 	.word	0x00008a00
        /*083c*/ 	.word	0x00000000
        /*0840*/ 	.word	0x00000000
        /*0844*/ 	.short	0x010a
        /*0846*/ 	.byte	0xff
	.zero		1


	//   ....[113]....
        /*0848*/ 	.word	0x00008a60
        /*084c*/ 	.word	0x00000000
        /*0850*/ 	.word	0x00000000
        /*0854*/ 	.short	0x010a
        /*0856*/ 	.byte	0xff
	.zero		1


	//   ....[114]....
        /*0858*/ 	.word	0x00008ac0
        /*085c*/ 	.word	0x00000000
        /*0860*/ 	.word	0x00000000
        /*0864*/ 	.short	0x010a
        /*0866*/ 	.byte	0xff
	.zero		1


	//   ....[115]....
        /*0868*/ 	.word	0x00008b10
        /*086c*/ 	.word	0x00000000
        /*0870*/ 	.word	0x000000a0
        /*0874*/ 	.short	0x010a
        /*0876*/ 	.byte	0xff
	.zero		1


	//   ....[116]....
        /*0878*/ 	.word	0x00008b70
        /*087c*/ 	.word	0x00000000
        /*0880*/ 	.word	0x00000098
        /*0884*/ 	.short	0x010a
        /*0886*/ 	.byte	0xff
	.zero		1


	//   ....[117]....
        /*0888*/ 	.word	0x00008bd0
        /*088c*/ 	.word	0x00000000
        /*0890*/ 	.word	0x00000070
        /*0894*/ 	.short	0x010a
        /*0896*/ 	.byte	0xff
	.zero		1


	//   ....[118]....
        /*0898*/ 	.word	0x00008c30
        /*089c*/ 	.word	0x00000000
        /*08a0*/ 	.word	0x00000078
        /*08a4*/ 	.short	0x010a
        /*08a6*/ 	.byte	0xff
	.zero		1


	//   ....[119]....
        /*08a8*/ 	.word	0x00008c90
        /*08ac*/ 	.word	0x00000000
        /*08b0*/ 	.word	0x00000080
        /*08b4*/ 	.short	0x010a
        /*08b6*/ 	.byte	0xff
	.zero		1


	//   ....[120]....
        /*08b8*/ 	.word	0x00008cf0
        /*08bc*/ 	.word	0x00000000
        /*08c0*/ 	.word	0x00000088
        /*08c4*/ 	.short	0x010a
        /*08c6*/ 	.byte	0xff
	.zero		1


	//   ....[121]....
        /*08c8*/ 	.word	0x00008d50
        /*08cc*/ 	.word	0x00000000
        /*08d0*/ 	.word	0x00000070
        /*08d4*/ 	.short	0x010a
        /*08d6*/ 	.byte	0xff
	.zero		1


	//   ....[122]....
        /*08d8*/ 	.word	0x00008db0
        /*08dc*/ 	.word	0x00000000
        /*08e0*/ 	.word	0x00000078
        /*08e4*/ 	.short	0x010a
        /*08e6*/ 	.byte	0xff
	.zero		1


	//   ....[123]....
        /*08e8*/ 	.word	0x00008e10
        /*08ec*/ 	.word	0x00000000
        /*08f0*/ 	.word	0x00000080
        /*08f4*/ 	.short	0x010a
        /*08f6*/ 	.byte	0xff
	.zero		1


	//   ....[124]....
        /*08f8*/ 	.word	0x00008e60
        /*08fc*/ 	.word	0x00000000
        /*0900*/ 	.word	0x000000a0
        /*0904*/ 	.short	0x010a
        /*0906*/ 	.byte	0xff
	.zero		1


	//   ....[125]....
        /*0908*/ 	.word	0x00008ec0
        /*090c*/ 	.word	0x00000003
        /*0910*/ 	.word	0x00000050
        /*0914*/ 	.short	0x010a
        /*0916*/ 	.byte	0xff
	.zero		1


	//   ....[126]....
        /*0918*/ 	.word	0x00008f10
        /*091c*/ 	.word	0x0000004f
        /*0920*/ 	.word	0x000000c0
        /*0924*/ 	.short	0x010a
        /*0926*/ 	.byte	0xff
	.zero		1


	//   ....[127]....
        /*0928*/ 	.word	0x00008f60
        /*092c*/ 	.word	0x00000003
        /*0930*/ 	.word	0x00000050
        /*0934*/ 	.short	0x010a
        /*0936*/ 	.byte	0xff
	.zero		1


	//   ....[128]....
        /*0938*/ 	.word	0x00008fb0
        /*093c*/ 	.word	0x00000003
        /*0940*/ 	.word	0x00000050
        /*0944*/ 	.short	0x010a
        /*0946*/ 	.byte	0xff
	.zero		1


	//   ....[129]....
        /*0948*/ 	.word	0x00009000
        /*094c*/ 	.word	0x00000014
        /*0950*/ 	.word	0x00000050
        /*0954*/ 	.short	0x010a
        /*0956*/ 	.byte	0xff
	.zero		1


	//----- nvinfo : EIATTR_NUM_MBARRIERS
	.align		4
.L_47:
        /*0958*/ 	.byte	0x03, 0x38
        /*095a*/ 	.short	0x0020


	//----- nvinfo : EIATTR_EXIT_INSTR_OFFSETS
	.align		4
        /*095c*/ 	.byte	0x04, 0x1c
        /*095e*/ 	.short	(.L_49 - .L_48)


	//   ....[0]....
.L_48:
        /*0960*/ 	.word	0x000022d0


	//   ....[1]....
        /*0964*/ 	.word	0x000027d0


	//   ....[2]....
        /*0968*/ 	.word	0x00002830


	//   ....[3]....
        /*096c*/ 	.word	0x00003720


	//   ....[4]....
        /*0970*/ 	.word	0x00004c70


	//   ....[5]....
        /*0974*/ 	.word	0x00004cb0


	//   ....[6]....
        /*0978*/ 	.word	0x00008430


	//   ....[7]....
        /*097c*/ 	.word	0x000084b0


	//   ....[8]....
        /*0980*/ 	.word	0x000084e0


	//   ....[9]....
        /*0984*/ 	.word	0x00008550


	//----- nvinfo : EIATTR_MAX_THREADS
	.align		4
.L_49:
        /*0988*/ 	.byte	0x04, 0x05
        /*098a*/ 	.short	(.L_51 - .L_50)
.L_50:
        /*098c*/ 	.word	0x00000100
        /*0990*/ 	.word	0x00000001
        /*0994*/ 	.word	0x00000001


	//----- nvinfo : EIATTR_CRS_STACK_SIZE
	.align		4
.L_51:
        /*0998*/ 	.byte	0x04, 0x1e
        /*099a*/ 	.short	(.L_53 - .L_52)
.L_52:
        /*099c*/ 	.word	0x00000000


	//----- nvinfo : EIATTR_CBANK_PARAM_SIZE
	.align		4
.L_53:
        /*09a0*/ 	.byte	0x03, 0x19
        /*09a2*/ 	.short	0x0a00


	//----- nvinfo : EIATTR_PARAM_CBANK
	.align		4
        /*09a4*/ 	.byte	0x04, 0x0a
        /*09a6*/ 	.short	(.L_55 - .L_54)
	.align		4
.L_54:
        /*09a8*/ 	.word	index@(.nv.constant0._ZN7cutlass13device_kernelINS_4gemm6kernel13GemmUniversalIN4cute5tupleIJiiiiEEENS1_10collective13CollectiveMmaINS1_41MainloopSm100TmaUmmaWarpSpecializedSparseILi5ELi2ELi2ENS5_IJNS4_1CILi1EEESB_SB_EEEEENS5_IJNSA_ILi128EEENSA_ILi64EEESE_EEENS_10bfloat16_tENS5_IJNS4_6LayoutINS5_IJiNS5_IJNSA_ILi2EEEiEEEiEEENS5_IJlNS5_IJSB_SJ_EEElEEEEENSI_INS5_IJNS5_IJNS5_IJNSA_ILi8EEESJ_SP_EEEiEEENS5_IJNS5_IJNSA_ILi16EEESJ_NSA_ILi4EEEEEEiEEEiEEENS5_IJNS5_IJNS5_IJSE_SS_NSA_ILi2048EEEEEENSA_ILi16384EEEEEENS5_IJNS5_IJSB_NSA_ILi1024EEENSA_ILi32EEEEEElEEElEEEEEEEESH_NS5_IJlSB_lEEENS4_8TiledMMAINS4_8MMA_AtomIJNS4_27SM100_MMA_F16BF16_SS_SPARSEISH_SH_fLi128ELi64ELNS4_4UMMA5MajorE0ELS1D_0ELNS1C_7ScaleInE0ELS1E_0EEEEEENSI_ISC_NS5_IJNSA_ILi0EEES1H_S1H_EEEEENS5_IJNS4_10UnderscoreES1K_S1K_EEEEENS4_13SM90_TMA_LOADENS4_14ComposedLayoutINS4_7SwizzleILi3ELi4ELi3EEENS4_25smem_sparse_ptr_flag_bitsILi2ELi16EEENSI_INS5_IJNS5_IJSB_SP_EEENS5_IJSJ_SF_EEEEEENS5_IJNS5_IJS1H_SE_EEESM_EEEEEEEvNS4_8identityES1N_NS1O_IS1Q_NS4_18smem_ptr_flag_bitsILi16EEENSI_INS5_IJSP_SF_EEENS5_IJSF_SB_EEEEEEEvS20_EENS_8epilogue10collective18CollectiveEpilogueINS28_23Sm100TmaWarpSpecializedILi4ELi2ELi16ELb1ELb0EEEJSG_NS5_IJNSI_ISE_SB_EENSI_ISS_SB_EEEEEfNS5_IJSB_llEEEfS2G_NS28_6fusion15FusionCallbacksIS2C_NS2H_17LinearCombinationIffffLNS_15FloatRoundStyleE2EEESG_S2F_JEEENS4_5SM1004TMEM4LOAD26SM100_TMEM_LOAD_32dp32b16xES1N_NS1O_INS1P_ILi2ELi5ELi2EEENS21_ILi32EEENSI_INS5_IJS12_ST_EEENS5_IJSB_S12_EEEEEEENS4_39AutoVectorizingCopyWithAssumedAlignmentILi128EEENS4_14SM90_TMA_STOREES2W_S2Y_S2Y_EEEvvEEEEvNT_6ParamsE)
        /*09ac*/ 	.short	0x0380
        /*09ae*/ 	.short	0x0a00


	//----- nvinfo : EIATTR_SW_WAR
	.align		4
.L_55:
        /*09b0*/ 	.byte	0x04, 0x36
        /*09b2*/ 	.short	(.L_57 - .L_56)
.L_56:
        /*09b4*/ 	.word	0x00000008
.L_57:


//--------------------- .nv.callgraph             --------------------------
	.section	.nv.callgraph,"",@"SHT_CUDA_CALLGRAPH"
	.align	4
	.sectionentsize	8
	.align		4
        /*0000*/ 	.word	0x00000000
	.align		4
        /*0004*/ 	.word	0xffffffff
	.align		4
        /*0008*/ 	.word	index@(_ZN7cutlass13device_kernelINS_4gemm6kernel13GemmUniversalIN4cute5tupleIJiiiiEEENS1_10collective13CollectiveMmaINS1_41MainloopSm100TmaUmmaWarpSpecializedSparseILi5ELi2ELi2ENS5_IJNS4_1CILi1EEESB_SB_EEEEENS5_IJNSA_ILi128EEENSA_ILi64EEESE_EEENS_10bfloat16_tENS5_IJNS4_6LayoutINS5_IJiNS5_IJNSA_ILi2EEEiEEEiEEENS5_IJlNS5_IJSB_SJ_EEElEEEEENSI_INS5_IJNS5_IJNS5_IJNSA_ILi8EEESJ_SP_EEEiEEENS5_IJNS5_IJNSA_ILi16EEESJ_NSA_ILi4EEEEEEiEEEiEEENS5_IJNS5_IJNS5_IJSE_SS_NSA_ILi2048EEEEEENSA_ILi16384EEEEEENS5_IJNS5_IJSB_NSA_ILi1024EEENSA_ILi32EEEEEElEEElEEEEEEEESH_NS5_IJlSB_lEEENS4_8TiledMMAINS4_8MMA_AtomIJNS4_27SM100_MMA_F16BF16_SS_SPARSEISH_SH_fLi128ELi64ELNS4_4UMMA5MajorE0ELS1D_0ELNS1C_7ScaleInE0ELS1E_0EEEEEENSI_ISC_NS5_IJNSA_ILi0EEES1H_S1H_EEEEENS5_IJNS4_10UnderscoreES1K_S1K_EEEEENS4_13SM90_TMA_LOADENS4_14ComposedLayoutINS4_7SwizzleILi3ELi4ELi3EEENS4_25smem_sparse_ptr_flag_bitsILi2ELi16EEENSI_INS5_IJNS5_IJSB_SP_EEENS5_IJSJ_SF_EEEEEENS5_IJNS5_IJS1H_SE_EEESM_EEEEEEEvNS4_8identityES1N_NS1O_IS1Q_NS4_18smem_ptr_flag_bitsILi16EEENSI_INS5_IJSP_SF_EEENS5_IJSF_SB_EEEEEEEvS20_EENS_8epilogue10collective18CollectiveEpilogueINS28_23Sm100TmaWarpSpecializedILi4ELi2ELi16ELb1ELb0EEEJSG_NS5_IJNSI_ISE_SB_EENSI_ISS_SB_EEEEEfNS5_IJSB_llEEEfS2G_NS28_6fusion15FusionCallbacksIS2C_NS2H_17LinearCombinationIffffLNS_15FloatRoundStyleE2EEESG_S2F_JEEENS4_5SM1004TMEM4LOAD26SM100_TMEM_LOAD_32dp32b16xES1N_NS1O_INS1P_ILi2ELi5ELi2EEENS21_ILi32EEENSI_INS5_IJS12_ST_EEENS5_IJSB_S12_EEEEEEENS4_39AutoVectorizingCopyWithAssumedAlignmentILi128EEENS4_14SM90_TMA_STOREES2W_S2Y_S2Y_EEEvvEEEEvNT_6ParamsE)
	.align		4
        /*000c*/ 	.word	index@(__assertfail)
	.align		4
        /*0010*/ 	.word	0x00000000
	.align		4
        /*0014*/ 	.word	0xfffffffe
	.align		4
        /*0018*/ 	.word	0x00000000
	.align		4
        /*001c*/ 	.word	0xfffffffd
	.align		4
        /*0020*/ 	.word	0x00000000
	.align		4
        /*0024*/ 	.word	0xfffffffc


//--------------------- .nv.constant4             --------------------------
	.section	.nv.constant4,"a",@progbits
	.align	8
	.align		8
.nv.constant4:
        /*0000*/ 	.dword	__assertfail
	.align		8
        /*0008*/ 	.dword	__unnamed_1
	.align		8
        /*0010*/ 	.dword	__unnamed_2
	.align		8
        /*0018*/ 	.dword	_ZN39_INTERNAL_5e244a1d_4_k_cu_6959d703_29614cuda3std3__45__cpo5beginE
	.align		8
        /*0020*/ 	.dword	_ZN39_INTERNAL_5e244a1d_4_k_cu_6959d703_29614cuda3std3__45__cpo3endE
	.align		8
        /*0028*/ 	.dword	_ZN39_INTERNAL_5e244a1d_4_k_cu_6959d703_29614cuda3std3__45__cpo6cbeginE
	.align		8
        /*0030*/ 	.dword	_ZN39_INTERNAL_5e244a1d_4_k_cu_6959d703_29614cuda3std3__45__cpo4cendE
	.align		8
        /*0038*/ 	.dword	_ZN39_INTERNAL_5e244a1d_4_k_cu_6959d703_29614cuda3std3__441_GLOBAL__N__5e244a1d_4_k_cu_6959d703_29616ignoreE
	.align		8
        /*0040*/ 	.dword	_ZN39_INTERNAL_5e244a1d_4_k_cu_6959d703_29614cuda3std3__419piecewise_constructE
	.align		8
        /*0048*/ 	.dword	_ZN39_INTERNAL_5e244a1d_4_k_cu_6959d703_29614cuda3std3__48in_placeE
	.align		8
        /*0050*/ 	.dword	_ZN39_INTERNAL_5e244a1d_4_k_cu_6959d703_29614cuda3std6ranges3__45__cpo4swapE
	.align		8
        /*0058*/ 	.dword	_ZN39_INTERNAL_5e244a1d_4_k_cu_6959d703_29614cuda3std6ranges3__45__cpo9iter_moveE
	.align		8
        /*0060*/ 	.dword	_ZN39_INTERNAL_5e244a1d_4_k_cu_6959d703_29614cute7productE
	.align		8
        /*0068*/ 	.dword	_ZN39_INTERNAL_5e244a1d_4_k_cu_6959d703_29614cute1_E
	.align		8
        /*0070*/ 	.dword	$str$25
	.align		8
        /*0078*/ 	.dword	$str$26
	.align		8
        /*0080*/ 	.dword	$str$27
	.align		8
        /*0088*/ 	.dword	$str$28


//--------------------- .text._ZN7cutlass13device_kernelINS_4gemm6kernel13GemmUniversalIN4cute5tupleIJiiiiEEENS1_10collective13CollectiveMmaINS1_41MainloopSm100TmaUmmaWarpSpecializedSparseILi5ELi2ELi2ENS5_IJNS4_1CILi1EEESB_SB_EEEEENS5_IJNSA_ILi128EEENSA_ILi64EEESE_EEENS_10bfloat16_tENS5_IJNS4_6LayoutINS5_IJiNS5_IJNSA_ILi2EEEiEEEiEEENS5_IJlNS5_IJSB_SJ_EEElEEEEENSI_INS5_IJNS5_IJNS5_IJNSA_ILi8EEESJ_SP_EEEiEEENS5_IJNS5_IJNSA_ILi16EEESJ_NSA_ILi4EEEEEEiEEEiEEENS5_IJNS5_IJNS5_IJSE_SS_NSA_ILi2048EEEEEENSA_ILi16384EEEEEENS5_IJNS5_IJSB_NSA_ILi1024EEENSA_ILi32EEEEEElEEElEEEEEEEESH_NS5_IJlSB_lEEENS4_8TiledMMAINS4_8MMA_AtomIJNS4_27SM100_MMA_F16BF16_SS_SPARSEISH_SH_fLi128ELi64ELNS4_4UMMA5MajorE0ELS1D_0ELNS1C_7ScaleInE0ELS1E_0EEEEEENSI_ISC_NS5_IJNSA_ILi0EEES1H_S1H_EEEEENS5_IJNS4_10UnderscoreES1K_S1K_EEEEENS4_13SM90_TMA_LOADENS4_14ComposedLayoutINS4_7SwizzleILi3ELi4ELi3EEENS4_25smem_sparse_ptr_flag_bitsILi2ELi16EEENSI_INS5_IJNS5_IJSB_SP_EEENS5_IJSJ_SF_EEEEEENS5_IJNS5_IJS1H_SE_EEESM_EEEEEEEvNS4_8identityES1N_NS1O_IS1Q_NS4_18smem_ptr_flag_bitsILi16EEENSI_INS5_IJSP_SF_EEENS5_IJSF_SB_EEEEEEEvS20_EENS_8epilogue10collective18CollectiveEpilogueINS28_23Sm100TmaWarpSpecializedILi4ELi2ELi16ELb1ELb0EEEJSG_NS5_IJNSI_ISE_SB_EENSI_ISS_SB_EEEEEfNS5_IJSB_llEEEfS2G_NS28_6fusion15FusionCallbacksIS2C_NS2H_17LinearCombinationIffffLNS_15FloatRoundStyleE2EEESG_S2F_JEEENS4_5SM1004TMEM4LOAD26SM100_TMEM_LOAD_32dp32b16xES1N_NS1O_INS1P_ILi2ELi5ELi2EEENS21_ILi32EEENSI_INS5_IJS12_ST_EEENS5_IJSB_S12_EEEEEEENS4_39AutoVectorizingCopyWithAssumedAlignmentILi128EEENS4_14SM90_TMA_STOREES2W_S2Y_S2Y_EEEvvEEEEvNT_6ParamsE --------------------------
	.section	.text._ZN7cutlass13device_kernelINS_4gemm6kernel13GemmUniversalIN4cute5tupleIJiiiiEEENS1_10collective13CollectiveMmaINS1_41MainloopSm100TmaUmmaWarpSpecializedSparseILi5ELi2ELi2ENS5_IJNS4_1CILi1EEESB_SB_EEEEENS5_IJNSA_ILi128EEENSA_ILi64EEESE_EEENS_10bfloat16_tENS5_IJNS4_6LayoutINS5_IJiNS5_IJNSA_ILi2EEEiEEEiEEENS5_IJlNS5_IJSB_SJ_EEElEEEEENSI_INS5_IJNS5_IJNS5_IJNSA_ILi8EEESJ_SP_EEEiEEENS5_IJNS5_IJNSA_ILi16EEESJ_NSA_ILi4EEEEEEiEEEiEEENS5_IJNS5_IJNS5_IJSE_SS_NSA_ILi2048EEEEEENSA_ILi16384EEEEEENS5_IJNS5_IJSB_NSA_ILi1024EEENSA_ILi32EEEEEElEEElEEEEEEEESH_NS5_IJlSB_lEEENS4_8TiledMMAINS4_8MMA_AtomIJNS4_27SM100_MMA_F16BF16_SS_SPARSEISH_SH_fLi128ELi64ELNS4_4UMMA5MajorE0ELS1D_0ELNS1C_7ScaleInE0ELS1E_0EEEEEENSI_ISC_NS5_IJNSA_ILi0EEES1H_S1H_EEEEENS5_IJNS4_10UnderscoreES1K_S1K_EEEEENS4_13SM90_TMA_LOADENS4_14ComposedLayoutINS4_7SwizzleILi3ELi4ELi3EEENS4_25smem_sparse_ptr_flag_bitsILi2ELi16EEENSI_INS5_IJNS5_IJSB_SP_EEENS5_IJSJ_SF_EEEEEENS5_IJNS5_IJS1H_SE_EEESM_EEEEEEEvNS4_8identityES1N_NS1O_IS1Q_NS4_18smem_ptr_flag_bitsILi16EEENSI_INS5_IJSP_SF_EEENS5_IJSF_SB_EEEEEEEvS20_EENS_8epilogue10collective18CollectiveEpilogueINS28_23Sm100TmaWarpSpecializedILi4ELi2ELi16ELb1ELb0EEEJSG_NS5_IJNSI_ISE_SB_EENSI_ISS_SB_EEEEEfNS5_IJSB_llEEEfS2G_NS28_6fusion15FusionCallbacksIS2C_NS2H_17LinearCombinationIffffLNS_15FloatRoundStyleE2EEESG_S2F_JEEENS4_5SM1004TMEM4LOAD26SM100_TMEM_LOAD_32dp32b16xES1N_NS1O_INS1P_ILi2ELi5ELi2EEENS21_ILi32EEENSI_INS5_IJS12_ST_EEENS5_IJSB_S12_EEEEEEENS4_39AutoVectorizingCopyWithAssumedAlignmentILi128EEENS4_14SM90_TMA_STOREES2W_S2Y_S2Y_EEEvvEEEEvNT_6ParamsE,"ax",@progbits
	.align	128
.text._ZN7cutlass13device_kernelINS_4gemm6kernel13GemmUniversalIN4cute5tupleIJiiiiEEENS1_10collective13CollectiveMmaINS1_41MainloopSm100TmaUmmaWarpSpecializedSparseILi5ELi2ELi2ENS5_IJNS4_1CILi1EEESB_SB_EEEEENS5_IJNSA_ILi128EEENSA_ILi64EEESE_EEENS_10bfloat16_tENS5_IJNS4_6LayoutINS5_IJiNS5_IJNSA_ILi2EEEiEEEiEEENS5_IJlNS5_IJSB_SJ_EEElEEEEENSI_INS5_IJNS5_IJNS5_IJNSA_ILi8EEESJ_SP_EEEiEEENS5_IJNS5_IJNSA_ILi16EEESJ_NSA_ILi4EEEEEEiEEEiEEENS5_IJNS5_IJNS5_IJSE_SS_NSA_ILi2048EEEEEENSA_ILi16384EEEEEENS5_IJNS5_IJSB_NSA_ILi1024EEENSA_ILi32EEEEEElEEElEEEEEEEESH_NS5_IJlSB_lEEENS4_8TiledMMAINS4_8MMA_AtomIJNS4_27SM100_MMA_F16BF16_SS_SPARSEISH_SH_fLi128ELi64ELNS4_4UMMA5MajorE0ELS1D_0ELNS1C_7ScaleInE0ELS1E_0EEEEEENSI_ISC_NS5_IJNSA_ILi0EEES1H_S1H_EEEEENS5_IJNS4_10UnderscoreES1K_S1K_EEEEENS4_13SM90_TMA_LOADENS4_14ComposedLayoutINS4_7SwizzleILi3ELi4ELi3EEENS4_25smem_sparse_ptr_flag_bitsILi2ELi16EEENSI_INS5_IJNS5_IJSB_SP_EEENS5_IJSJ_SF_EEEEEENS5_IJNS5_IJS1H_SE_EEESM_EEEEEEEvNS4_8identityES1N_NS1O_IS1Q_NS4_18smem_ptr_flag_bitsILi16EEENSI_INS5_IJSP_SF_EEENS5_IJSF_SB_EEEEEEEvS20_EENS_8epilogue10collective18CollectiveEpilogueINS28_23Sm100TmaWarpSpecializedILi4ELi2ELi16ELb1ELb0EEEJSG_NS5_IJNSI_ISE_SB_EENSI_ISS_SB_EEEEEfNS5_IJSB_llEEEfS2G_NS28_6fusion15FusionCallbacksIS2C_NS2H_17LinearCombinationIffffLNS_15FloatRoundStyleE2EEESG_S2F_JEEENS4_5SM1004TMEM4LOAD26SM100_TMEM_LOAD_32dp32b16xES1N_NS1O_INS1P_ILi2ELi5ELi2EEENS21_ILi32EEENSI_INS5_IJS12_ST_EEENS5_IJSB_S12_EEEEEEENS4_39AutoVectorizingCopyWithAssumedAlignmentILi128EEENS4_14SM90_TMA_STOREES2W_S2Y_S2Y_EEEvvEEEEvNT_6ParamsE:
        .type           _ZN7cutlass13device_kernelINS_4gemm6kernel13GemmUniversalIN4cute5tupleIJiiiiEEENS1_10collective13CollectiveMmaINS1_41MainloopSm100TmaUmmaWarpSpecializedSparseILi5ELi2ELi2ENS5_IJNS4_1CILi1EEESB_SB_EEEEENS5_IJNSA_ILi128EEENSA_ILi64EEESE_EEENS_10bfloat16_tENS5_IJNS4_6LayoutINS5_IJiNS5_IJNSA_ILi2EEEiEEEiEEENS5_IJlNS5_IJSB_SJ_EEElEEEEENSI_INS5_IJNS5_IJNS5_IJNSA_ILi8EEESJ_SP_EEEiEEENS5_IJNS5_IJNSA_ILi16EEESJ_NSA_ILi4EEEEEEiEEEiEEENS5_IJNS5_IJNS5_IJSE_SS_NSA_ILi2048EEEEEENSA_ILi16384EEEEEENS5_IJNS5_IJSB_NSA_ILi1024EEENSA_ILi32EEEEEElEEElEEEEEEEESH_NS5_IJlSB_lEEENS4_8TiledMMAINS4_8MMA_AtomIJNS4_27SM100_MMA_F16BF16_SS_SPARSEISH_SH_fLi128ELi64ELNS4_4UMMA5MajorE0ELS1D_0ELNS1C_7ScaleInE0ELS1E_0EEEEEENSI_ISC_NS5_IJNSA_ILi0EEES1H_S1H_EEEEENS5_IJNS4_10UnderscoreES1K_S1K_EEEEENS4_13SM90_TMA_LOADENS4_14ComposedLayoutINS4_7SwizzleILi3ELi4ELi3EEENS4_25smem_sparse_ptr_flag_bitsILi2ELi16EEENSI_INS5_IJNS5_IJSB_SP_EEENS5_IJSJ_SF_EEEEEENS5_IJNS5_IJS1H_SE_EEESM_EEEEEEEvNS4_8identityES1N_NS1O_IS1Q_NS4_18smem_ptr_flag_bitsILi16EEENSI_INS5_IJSP_SF_EEENS5_IJSF_SB_EEEEEEEvS20_EENS_8epilogue10collective18CollectiveEpilogueINS28_23Sm100TmaWarpSpecializedILi4ELi2ELi16ELb1ELb0EEEJSG_NS5_IJNSI_ISE_SB_EENSI_ISS_SB_EEEEEfNS5_IJSB_llEEEfS2G_NS28_6fusion15FusionCallbacksIS2C_NS2H_17LinearCombinationIffffLNS_15FloatRoundStyleE2EEESG_S2F_JEEENS4_5SM1004TMEM4LOAD26SM100_TMEM_LOAD_32dp32b16xES1N_NS1O_INS1P_ILi2ELi5ELi2EEENS21_ILi32EEENSI_INS5_IJS12_ST_EEENS5_IJSB_S12_EEEEEEENS4_39AutoVectorizingCopyWithAssumedAlignmentILi128EEENS4_14SM90_TMA_STOREES2W_S2Y_S2Y_EEEvvEEEEvNT_6ParamsE,@function
        .size           _ZN7cutlass13device_kernelINS_4gemm6kernel13GemmUniversalIN4cute5tupleIJiiiiEEENS1_10collective13CollectiveMmaINS1_41MainloopSm100TmaUmmaWarpSpecializedSparseILi5ELi2ELi2ENS5_IJNS4_1CILi1EEESB_SB_EEEEENS5_IJNSA_ILi128EEENSA_ILi64EEESE_EEENS_10bfloat16_tENS5_IJNS4_6LayoutINS5_IJiNS5_IJNSA_ILi2EEEiEEEiEEENS5_IJlNS5_IJSB_SJ_EEElEEEEENSI_INS5_IJNS5_IJNS5_IJNSA_ILi8EEESJ_SP_EEEiEEENS5_IJNS5_IJNSA_ILi16EEESJ_NSA_ILi4EEEEEEiEEEiEEENS5_IJNS5_IJNS5_IJSE_SS_NSA_ILi2048EEEEEENSA_ILi16384EEEEEENS5_IJNS5_IJSB_NSA_ILi1024EEENSA_ILi32EEEEEElEEElEEEEEEEESH_NS5_IJlSB_lEEENS4_8TiledMMAINS4_8MMA_AtomIJNS4_27SM100_MMA_F16BF16_SS_SPARSEISH_SH_fLi128ELi64ELNS4_4UMMA5MajorE0ELS1D_0ELNS1C_7ScaleInE0ELS1E_0EEEEEENSI_ISC_NS5_IJNSA_ILi0EEES1H_S1H_EEEEENS5_IJNS4_10UnderscoreES1K_S1K_EEEEENS4_13SM90_TMA_LOADENS4_14ComposedLayoutINS4_7SwizzleILi3ELi4ELi3EEENS4_25smem_sparse_ptr_flag_bitsILi2ELi16EEENSI_INS5_IJNS5_IJSB_SP_EEENS5_IJSJ_SF_EEEEEENS5_IJNS5_IJS1H_SE_EEESM_EEEEEEEvNS4_8identityES1N_NS1O_IS1Q_NS4_18smem_ptr_flag_bitsILi16EEENSI_INS5_IJSP_SF_EEENS5_IJSF_SB_EEEEEEEvS20_EENS_8epilogue10collective18CollectiveEpilogueINS28_23Sm100TmaWarpSpecializedILi4ELi2ELi16ELb1ELb0EEEJSG_NS5_IJNSI_ISE_SB_EENSI_ISS_SB_EEEEEfNS5_IJSB_llEEEfS2G_NS28_6fusion15FusionCallbacksIS2C_NS2H_17LinearCombinationIffffLNS_15FloatRoundStyleE2EEESG_S2F_JEEENS4_5SM1004TMEM4LOAD26SM100_TMEM_LOAD_32dp32b16xES1N_NS1O_INS1P_ILi2ELi5ELi2EEENS21_ILi32EEENSI_INS5_IJS12_ST_EEENS5_IJSB_S12_EEEEEEENS4_39AutoVectorizingCopyWithAssumedAlignmentILi128EEENS4_14SM90_TMA_STOREES2W_S2Y_S2Y_EEEvvEEEEvNT_6ParamsE,(.L_x_164 - _ZN7cutlass13device_kernelINS_4gemm6kernel13GemmUniversalIN4cute5tupleIJiiiiEEENS1_10collective13CollectiveMmaINS1_41MainloopSm100TmaUmmaWarpSpecializedSparseILi5ELi2ELi2ENS5_IJNS4_1CILi1EEESB_SB_EEEEENS5_IJNSA_ILi128EEENSA_ILi64EEESE_EEENS_10bfloat16_tENS5_IJNS4_6LayoutINS5_IJiNS5_IJNSA_ILi2EEEiEEEiEEENS5_IJlNS5_IJSB_SJ_EEElEEEEENSI_INS5_IJNS5_IJNS5_IJNSA_ILi8EEESJ_SP_EEEiEEENS5_IJNS5_IJNSA_ILi16EEESJ_NSA_ILi4EEEEEEiEEEiEEENS5_IJNS5_IJNS5_IJSE_SS_NSA_ILi2048EEEEEENSA_ILi16384EEEEEENS5_IJNS5_IJSB_NSA_ILi1024EEENSA_ILi32EEEEEElEEElEEEEEEEESH_NS5_IJlSB_lEEENS4_8TiledMMAINS4_8MMA_AtomIJNS4_27SM100_MMA_F16BF16_SS_SPARSEISH_SH_fLi128ELi64ELNS4_4UMMA5MajorE0ELS1D_0ELNS1C_7ScaleInE0ELS1E_0EEEEEENSI_ISC_NS5_IJNSA_ILi0EEES1H_S1H_EEEEENS5_IJNS4_10UnderscoreES1K_S1K_EEEEENS4_13SM90_TMA_LOADENS4_14ComposedLayoutINS4_7SwizzleILi3ELi4ELi3EEENS4_25smem_sparse_ptr_flag_bitsILi2ELi16EEENSI_INS5_IJNS5_IJSB_SP_EEENS5_IJSJ_SF_EEEEEENS5_IJNS5_IJS1H_SE_EEESM_EEEEEEEvNS4_8identityES1N_NS1O_IS1Q_NS4_18smem_ptr_flag_bitsILi16EEENSI_INS5_IJSP_SF_EEENS5_IJSF_SB_EEEEEEEvS20_EENS_8epilogue10collective18CollectiveEpilogueINS28_23Sm100TmaWarpSpecializedILi4ELi2ELi16ELb1ELb0EEEJSG_NS5_IJNSI_ISE_SB_EENSI_ISS_SB_EEEEEfNS5_IJSB_llEEEfS2G_NS28_6fusion15FusionCallbacksIS2C_NS2H_17LinearCombinationIffffLNS_15FloatRoundStyleE2EEESG_S2F_JEEENS4_5SM1004TMEM4LOAD26SM100_TMEM_LOAD_32dp32b16xES1N_NS1O_INS1P_ILi2ELi5ELi2EEENS21_ILi32EEENSI_INS5_IJS12_ST_EEENS5_IJSB_S12_EEEEEEENS4_39AutoVectorizingCopyWithAssumedAlignmentILi128EEENS4_14SM90_TMA_STOREES2W_S2Y_S2Y_EEEvvEEEEvNT_6ParamsE)
        .other          _ZN7cutlass13device_kernelINS_4gemm6kernel13GemmUniversalIN4cute5tupleIJiiiiEEENS1_10collective13CollectiveMmaINS1_41MainloopSm100TmaUmmaWarpSpecializedSparseILi5ELi2ELi2ENS5_IJNS4_1CILi1EEESB_SB_EEEEENS5_IJNSA_ILi128EEENSA_ILi64EEESE_EEENS_10bfloat16_tENS5_IJNS4_6LayoutINS5_IJiNS5_IJNSA_ILi2EEEiEEEiEEENS5_IJlNS5_IJSB_SJ_EEElEEEEENSI_INS5_IJNS5_IJNS5_IJNSA_ILi8EEESJ_SP_EEEiEEENS5_IJNS5_IJNSA_ILi16EEESJ_NSA_ILi4EEEEEEiEEEiEEENS5_IJNS5_IJNS5_IJSE_SS_NSA_ILi2048EEEEEENSA_ILi16384EEEEEENS5_IJNS5_IJSB_NSA_ILi1024EEENSA_ILi32EEEEEElEEElEEEEEEEESH_NS5_IJlSB_lEEENS4_8TiledMMAINS4_8MMA_AtomIJNS4_27SM100_MMA_F16BF16_SS_SPARSEISH_SH_fLi128ELi64ELNS4_4UMMA5MajorE0ELS1D_0ELNS1C_7ScaleInE0ELS1E_0EEEEEENSI_ISC_NS5_IJNSA_ILi0EEES1H_S1H_EEEEENS5_IJNS4_10UnderscoreES1K_S1K_EEEEENS4_13SM90_TMA_LOADENS4_14ComposedLayoutINS4_7SwizzleILi3ELi4ELi3EEENS4_25smem_sparse_ptr_flag_bitsILi2ELi16EEENSI_INS5_IJNS5_IJSB_SP_EEENS5_IJSJ_SF_EEEEEENS5_IJNS5_IJS1H_SE_EEESM_EEEEEEEvNS4_8identityES1N_NS1O_IS1Q_NS4_18smem_ptr_flag_bitsILi16EEENSI_INS5_IJSP_SF_EEENS5_IJSF_SB_EEEEEEEvS20_EENS_8epilogue10collective18CollectiveEpilogueINS28_23Sm100TmaWarpSpecializedILi4ELi2ELi16ELb1ELb0EEEJSG_NS5_IJNSI_ISE_SB_EENSI_ISS_SB_EEEEEfNS5_IJSB_llEEEfS2G_NS28_6fusion15FusionCallbacksIS2C_NS2H_17LinearCombinationIffffLNS_15FloatRoundStyleE2EEESG_S2F_JEEENS4_5SM1004TMEM4LOAD26SM100_TMEM_LOAD_32dp32b16xES1N_NS1O_INS1P_ILi2ELi5ELi2EEENS21_ILi32EEENSI_INS5_IJS12_ST_EEENS5_IJSB_S12_EEEEEEENS4_39AutoVectorizingCopyWithAssumedAlignmentILi128EEENS4_14SM90_TMA_STOREES2W_S2Y_S2Y_EEEvvEEEEvNT_6ParamsE,@"STO_CUDA_ENTRY STV_DEFAULT"
_ZN7cutlass13device_kernelINS_4gemm6kernel13GemmUniversalIN4cute5tupleIJiiiiEEENS1_10collective13CollectiveMmaINS1_41MainloopSm100TmaUmmaWarpSpecializedSparseILi5ELi2ELi2ENS5_IJNS4_1CILi1EEESB_SB_EEEEENS5_IJNSA_ILi128EEENSA_ILi64EEESE_EEENS_10bfloat16_tENS5_IJNS4_6LayoutINS5_IJiNS5_IJNSA_ILi2EEEiEEEiEEENS5_IJlNS5_IJSB_SJ_EEElEEEEENSI_INS5_IJNS5_IJNS5_IJNSA_ILi8EEESJ_SP_EEEiEEENS5_IJNS5_IJNSA_ILi16EEESJ_NSA_ILi4EEEEEEiEEEiEEENS5_IJNS5_IJNS5_IJSE_SS_NSA_ILi2048EEEEEENSA_ILi16384EEEEEENS5_IJNS5_IJSB_NSA_ILi1024EEENSA_ILi32EEEEEElEEElEEEEEEEESH_NS5_IJlSB_lEEENS4_8TiledMMAINS4_8MMA_AtomIJNS4_27SM100_MMA_F16BF16_SS_SPARSEISH_SH_fLi128ELi64ELNS4_4UMMA5MajorE0ELS1D_0ELNS1C_7ScaleInE0ELS1E_0EEEEEENSI_ISC_NS5_IJNSA_ILi0EEES1H_S1H_EEEEENS5_IJNS4_10UnderscoreES1K_S1K_EEEEENS4_13SM90_TMA_LOADENS4_14ComposedLayoutINS4_7SwizzleILi3ELi4ELi3EEENS4_25smem_sparse_ptr_flag_bitsILi2ELi16EEENSI_INS5_IJNS5_IJSB_SP_EEENS5_IJSJ_SF_EEEEEENS5_IJNS5_IJS1H_SE_EEESM_EEEEEEEvNS4_8identityES1N_NS1O_IS1Q_NS4_18smem_ptr_flag_bitsILi16EEENSI_INS5_IJSP_SF_EEENS5_IJSF_SB_EEEEEEEvS20_EENS_8epilogue10collective18CollectiveEpilogueINS28_23Sm100TmaWarpSpecializedILi4ELi2ELi16ELb1ELb0EEEJSG_NS5_IJNSI_ISE_SB_EENSI_ISS_SB_EEEEEfNS5_IJSB_llEEEfS2G_NS28_6fusion15FusionCallbacksIS2C_NS2H_17LinearCombinationIffffLNS_15FloatRoundStyleE2EEESG_S2F_JEEENS4_5SM1004TMEM4LOAD26SM100_TMEM_LOAD_32dp32b16xES1N_NS1O_INS1P_ILi2ELi5ELi2EEENS21_ILi32EEENSI_INS5_IJS12_ST_EEENS5_IJSB_S12_EEEEEEENS4_39AutoVectorizingCopyWithAssumedAlignmentILi128EEENS4_14SM90_TMA_STOREES2W_S2Y_S2Y_EEEvvEEEEvNT_6ParamsE:
[----:B------:R-:W1:Y:S01]  /*0000*/  LDC R1, c[0x0][0x37c] ;  /* 0x0000df00ff017b82 */ /* 0x000e620000000800 */
[----:B------:R-:W2:Y:S01]  /*0010*/  S2R R72, SR_TID.X ;  /* 0x0000000000487919 */ /* 0x000ea20000002100 */
[----:B------:R-:W3:Y:S01]  /*0020*/  LDCU.64 UR4, c[0x0][0xa90] ;  /* 0x00015200ff0477ac */ /* 0x000ee20008000a00 */
[----:B------:R-:W-:Y:S02]  /*0030*/  PRMT R59, RZ, 0x7610, R59 ;  /* 0x00007610ff3b7816 */ /* 0x000fe4000000003b */
[----:B------:R-:W-:Y:S01]  /*0040*/  ELECT P4, URZ, PT ;  /* 0x0000000000ff782f */ /* 0x000fe20003880000 */
[----:B------:R-:W4:Y:S01]  /*0050*/  LDCU.64 UR38, c[0x0][0x358] ;  /* 0x00006b00ff2677ac */ /* 0x000f220008000a00 */
[----:B---3--:R-:W-:-:S04]  /*0060*/  UISETP.NE.U32.AND UP0, UPT, UR4, URZ, UPT ;  /* 0x000000ff0400728c */ /* 0x008fc8000bf05070 */
[----:B------:R-:W-:Y:S01]  /*0070*/  UISETP.NE.AND.EX UP0, UPT, UR5, URZ, UPT, UP0 ;  /* 0x000000ff0500728c */ /* 0x000fe2000bf05300 */
[----:B--2---:R-:W-:-:S05]  /*0080*/  SHF.R.U32.HI R63, RZ, 0x5, R72 ;  /* 0x00000005ff3f7819 */ /* 0x004fca0000011648 */
[----:B------:R-:W2:Y:S02]  /*0090*/  SHFL.IDX PT, R0, R63, RZ, 0x1f ;  /* 0x00001fff3f007589 */ /* 0x000ea400000e0000 */
[----:B--2---:R-:W-:Y:S01]  /*00a0*/  R2UR UR8, R0 ;  /* 0x00000000000872ca */ /* 0x004fe200000e0000 */
[----:B-1--4-:R-:W-:-:S14]  /*00b0*/  BRA.U UP0, `(.L_x_0) ;  /* 0x00000001002c7547 */ /* 0x012fdc000b800000 */
[----:B------:R-:W1:Y:S02]  /*00c0*/  LDCU.64 UR6, c[0x0][0xa88] ;  /* 0x00015100ff0677ac */ /* 0x000e640008000a00 */
[----:B-1----:R-:W-:-:S04]  /*00d0*/  UISETP.NE.U32.AND UP0, UPT, UR6, URZ, UPT ;  /* 0x000000ff0600728c */ /* 0x002fc8000bf05070 */
[----:B------:R-:W-:-:S09]  /*00e0*/  UISETP.NE.AND.EX UP0, UPT, UR7, URZ, UPT, UP0 ;  /* 0x000000ff0700728c */ /* 0x000fd2000bf05300 */
[----:B------:R-:W-:Y:S05]  /*00f0*/  BRA.U !UP0, `(.L_x_1) ;  /* 0x0000000108107547 */ /* 0x000fea000b800000 */
[----:B------:R-:W1:Y:S02]  /*0100*/  LDC.64 R2, c[0x0][0xa88] ;  /* 0x0002a200ff027b82 */ /* 0x000e640000000a00 */
[----:B-1----:R1:W5:Y:S01]  /*0110*/  LDG.E R35, desc[UR38][R2.64] ;  /* 0x0000002602237981 */ /* 0x002362000c1e1900 */
[----:B------:R-:W-:Y:S01]  /*0120*/  HFMA2 R59, -RZ, RZ, 0, 5.9604644775390625e-08 ;  /* 0x00000001ff3b7431 */ /* 0x000fe200000001ff */
[----:B------:R-:W-:Y:S05]  /*0130*/  BRA `(.L_x_0) ;  /* 0x00000000000c7947 */ /* 0x000fea0003800000 */
.L_x_1:
[----:B------:R-:W1:Y:S01]  /*0140*/  LDCU UR6, c[0x0][0xa80] ;  /* 0x00015000ff0677ac */ /* 0x000e620008000800 */
[----:B------:R-:W-:Y:S01]  /*0150*/  HFMA2 R59, -RZ, RZ, 0, 5.9604644775390625e-08 ;  /* 0x00000001ff3b7431 */ /* 0x000fe200000001ff */
[----:B-1----:R-:W-:-:S07]  /*0160*/  MOV R35, UR6 ;  /* 0x0000000600237c02 */ /* 0x002fce0008000f00 */
.L_x_0:
[----:B------:R-:W2:Y:S02]  /*0170*/  LDCU.64 UR6, c[0x0][0xab0] ;  /* 0x00015600ff0677ac */ /* 0x000ea40008000a00 */
[----:B--2---:R-:W-:-:S04]  /*0180*/  UISETP.NE.U32.AND UP0, UPT, UR6, URZ, UPT ;  /* 0x000000ff0600728c */ /* 0x004fc8000bf05070 */
[----:B------:R-:W-:-:S09]  /*0190*/  UISETP.NE.AND.EX UP0, UPT, UR7, URZ, UPT, UP0 ;  /* 0x000000ff0700728c */ /* 0x000fd2000bf05300 */
[----:B------:R-:W-:Y:S05]  /*01a0*/  BRA.U UP0, `(.L_x_2) ;  /* 0x0000000100247547 */ /* 0x000fea000b800000 */
[----:B------:R-:W2:Y:S02]  /*01b0*/  LDCU.64 UR6, c[0x0][0xaa8] ;  /* 0x00015500ff0677ac */ /* 0x000ea40008000a00 */
[----:B--2---:R-:W-:-:S04]  /*01c0*/  UISETP.NE.U32.AND UP0, UPT, UR6, URZ, UPT ;  /* 0x000000ff0600728c */ /* 0x004fc8000bf05070 */
[----:B------:R-:W-:-:S09]  /*01d0*/  UISETP.NE.AND.EX UP0, UPT, UR7, URZ, UPT, UP0 ;  /* 0x000000ff0700728c */ /* 0x000fd2000bf05300 */
[----:B------:R-:W-:Y:S05]  /*01e0*/  BRA.U !UP0, `(.L_x_3) ;  /* 0x00000001080c7547 */ /* 0x000fea000b800000 */
[----:B------:R-:W2:Y:S02]  /*01f0*/  LDC.64 R32, c[0x0][0xaa8] ;  /* 0x0002aa00ff207b82 */ /* 0x000ea40000000a00 */
[----:B--2---:R2:W5:Y:S01]  /*0200*/  LDG.E R32, desc[UR38][R32.64] ;  /* 0x0000002620207981 */ /* 0x004562000c1e1900 */
[----:B------:R-:W-:Y:S05]  /*0210*/  BRA `(.L_x_2) ;  /* 0x0000000000087947 */ /* 0x000fea0003800000 */
.L_x_3:
[----:B------:R-:W2:Y:S02]  /*0220*/  LDCU UR6, c[0x0][0xaa0] ;  /* 0x00015400ff0677ac */ /* 0x000ea40008000800 */
[----:B--2---:R-:W-:Y:S02]  /*0230*/  MOV R32, UR6 ;  /* 0x0000000600207c02 */ /* 0x004fe40008000f00 */
.L_x_2:
[----:B------:R-:W-:Y:S01]  /*0240*/  IMAD.U32 R0, RZ, RZ, UR8 ;  /* 0x00000008ff007e24 */ /* 0x000fe2000f8e00ff */
[----:B------:R-:W-:Y:S04]  /*0250*/  BSSY.RECONVERGENT B0, `(.L_x_4) ;  /* 0x000000f000007945 */ /* 0x000fe80003800200 */
[C---:B------:R-:W-:Y:S02]  /*0260*/  ISETP.NE.OR P1, PT, R0.reuse, 0x1, !P4 ;  /* 0x000000010000780c */ /* 0x040fe40006725670 */
[----:B------:R-:W-:-:S11]  /*0270*/  ISETP.NE.OR P0, PT, R0, 0x3, !P4 ;  /* 0x000000030000780c */ /* 0x000fd60006705670 */
[----:B------:R-:W-:Y:S05]  /*0280*/  @P1 BRA `(.L_x_5) ;  /* 0x00000000002c1947 */ /* 0x000fea0003800000 */
[----:B------:R-:W3:Y:S02]  /*0290*/  LDCU.64 UR6, c[0x0][0x348] ;  /* 0x00006900ff0677ac */ /* 0x000ee40008000a00 */
[----:B---3--:R-:W-:Y:S02]  /*02a0*/  UIADD3 UR12, UP2, UPT, UR6, 0x80, URZ ;  /* 0x00000080060c7890 */ /* 0x008fe4000ff5e0ff */
[----:B------:R-:W-:Y:S02]  /*02b0*/  UIADD3 UR10, UP1, UPT, UR6, 0x280, URZ ;  /* 0x00000280060a7890 */ /* 0x000fe4000ff3e0ff */
[----:B------:R-:W-:Y:S02]  /*02c0*/  UIADD3 UR6, UP0, UPT, UR6, 0x180, URZ ;  /* 0x0000018006067890 */ /* 0x000fe4000ff1e0ff */
[----:B------:R-:W-:Y:S02]  /*02d0*/  UIADD3.X UR13, UPT, UPT, URZ, UR7, URZ, UP2, !UPT ;  /* 0x00000007ff0d7290 */ /* 0x000fe400097fe4ff */
[----:B------:R-:W-:-:S02]  /*02e0*/  UIADD3.X UR11, UPT, UPT, URZ, UR7, URZ, UP1, !UPT ;  /* 0x00000007ff0b7290 */ /* 0x000fc40008ffe4ff */
[----:B------:R-:W-:-:S05]  /*02f0*/  UIADD3.X UR7, UPT, UPT, URZ, UR7, URZ, UP0, !UPT ;  /* 0x00000007ff077290 */ /* 0x000fca00087fe4ff */
[----:B------:R3:W-:Y:S02]  /*0300*/  UTMACCTL.PF [UR12] ;  /* 0x000000000c0079b9 */ /* 0x0007e40008040000 */
[----:B------:R3:W-:Y:S02]  /*0310*/  UTMACCTL.PF [UR10] ;  /* 0x000000000a0079b9 */ /* 0x0007e40008040000 */
[----:B------:R3:W-:Y:S02]  /*0320*/  UTMACCTL.PF [UR6] ;  /* 0x00000000060079b9 */ /* 0x0007e40008040000 */
[----:B---3--:R-:W-:Y:S01]  /*0330*/  NOP ;  /* 0x0000000000007918 */ /* 0x008fe20000000000 */
.L_x_5:
[----:B------:R-:W-:Y:S05]  /*0340*/  BSYNC.RECONVERGENT B0 ;  /* 0x0000000000007941 */ /* 0x000fea0003800200 */
.L_x_4:
[----:B------:R-:W-:Y:S04]  /*0350*/  BSSY.RECONVERGENT B0, `(.L_x_6) ;  /* 0x000000a000007945 */ /* 0x000fe80003800200 */
[----:B------:R-:W-:Y:S05]  /*0360*/  @P0 BRA `(.L_x_7) ;  /* 0x0000000000200947 */ /* 0x000fea0003800000 */
[----:B------:R-:W3:Y:S02]  /*0370*/  LDCU.64 UR6, c[0x0][0x348] ;  /* 0x00006900ff0677ac */ /* 0x000ee40008000a00 */
[----:B---3--:R-:W-:Y:S02]  /*0380*/  UIADD3 UR10, UP1, UPT, UR6, 0x780, URZ ;  /* 0x00000780060a7890 */ /* 0x008fe4000ff3e0ff */
[----:B------:R-:W-:Y:S02]  /*0390*/  UIADD3 UR6, UP0, UPT, UR6, 0x880, URZ ;  /* 0x0000088006067890 */ /* 0x000fe4000ff1e0ff */
[----:B------:R-:W-:Y:S02]  /*03a0*/  UIADD3.X UR11, UPT, UPT, URZ, UR7, URZ, UP1, !UPT ;  /* 0x00000007ff0b7290 */ /* 0x000fe40008ffe4ff */
[----:B------:R-:W-:-:S07]  /*03b0*/  UIADD3.X UR7, UPT, UPT, URZ, UR7, URZ, UP0, !UPT ;  /* 0x00000007ff077290 */ /* 0x000fce00087fe4ff */
[----:B------:R3:W-:Y:S02]  /*03c0*/  UTMACCTL.PF [UR10] ;  /* 0x000000000a0079b9 */ /* 0x0007e40008040000 */
[----:B------:R3:W-:Y:S02]  /*03d0*/  UTMACCTL.PF [UR6] ;  /* 0x00000000060079b9 */ /* 0x0007e40008040000 */
[----:B---3--:R-:W-:Y:S01]  /*03e0*/  NOP ;  /* 0x0000000000007918 */ /* 0x008fe20000000000 */
.L_x_7:
[----:B------:R-:W-:Y:S05]  /*03f0*/  BSYNC.RECONVERGENT B0 ;  /* 0x0000000000007941 */ /* 0x000fea0003800200 */
.L_x_6:
[----:B------:R-:W3:Y:S01]  /*0400*/  LDCU.64 UR6, c[0x0][0xa88] ;  /* 0x00015100ff0677ac */ /* 0x000ee20008000a00 */
[----:B------:R-:W-:Y:S02]  /*0410*/  UISETP.EQ.U32.AND UP1, UPT, UR4, URZ, UPT ;  /* 0x000000ff0400728c */ /* 0x000fe4000bf22070 */
[----:B------:R-:W-:Y:S02]  /*0420*/  UPLOP3.LUT UP2, UPT, UPT, UPT, UPT, 0x80, 0x8 ;  /* 0x000000000008789c */ /* 0x000fe40003f4f070 */
[----:B---3--:R-:W-:-:S04]  /*0430*/  UISETP.NE.U32.AND UP0, UPT, UR6, URZ, UPT ;  /* 0x000000ff0600728c */ /* 0x008fc8000bf05070 */
[----:B------:R-:W-:-:S04]  /*0440*/  UISETP.NE.AND.EX UP0, UPT, UR7, URZ, UPT, UP0 ;  /* 0x000000ff0700728c */ /* 0x000fc8000bf05300 */
[----:B------:R-:W-:-:S04]  /*0450*/  UISETP.EQ.OR.EX UP3, UPT, UR5, URZ, !UP0, UP1 ;  /* 0x000000ff0500728c */ /* 0x000fc8000c762710 */
[----:B------:R-:W-:-:S05]  /*0460*/  UP2UR UR50, UPR, URZ, 0x8 ;  /* 0x00000008ff327883 */ /* 0x000fca0008000000 */
[----:B------:R-:W-:Y:S07]  /*0470*/  BRA.U !UP3, `(.L_x_8) ;  /* 0x000000010b207547 */ /* 0x000fee000b800000 */
[----:B------:R-:W-:Y:S01]  /*0480*/  UISETP.NE.U32.AND UP1, UPT, UR4, URZ, UPT ;  /* 0x000000ff0400728c */ /* 0x000fe2000bf25070 */
[----:B-----5:R-:W-:Y:S01]  /*0490*/  FSETP.NEU.AND P0, PT, R35, RZ, PT ;  /* 0x000000ff2300720b */ /* 0x020fe20003f0d000 */
[----:B------:R-:W-:Y:S02]  /*04a0*/  USEL UR4, URZ, 0xffffffff, UP0 ;  /* 0xffffffffff047887 */ /* 0x000fe40008000000 */
[----:B------:R-:W-:-:S10]  /*04b0*/  UISETP.NE.AND.EX UP1, UPT, UR5, URZ, UPT, UP1 ;  /* 0x000000ff0500728c */ /* 0x000fd4000bf25310 */
[----:B------:R-:W-:Y:S01]  /*04c0*/  VOTEU.ANY UP0, P0 ;  /* 0x0000000000ff7886 */ /* 0x000fe20000000100 */
[----:B------:R-:W-:-:S04]  /*04d0*/  @!UP1 USEL UR4, URZ, 0xffffffff, UP0 ;  /* 0xffffffffff049887 */ /* 0x000fc80008000000 */
[----:B------:R-:W-:-:S04]  /*04e0*/  ULOP3.LUT UR4, UR4, 0x1, URZ, 0xc0, !UPT ;  /* 0x0000000104047892 */ /* 0x000fc8000f8ec0ff */
[----:B------:R-:W-:-:S11]  /*04f0*/  UISETP.NE.U32.AND UP2, UPT, UR4, 0x1, UPT ;  /* 0x000000010400788c */ /* 0x000fd6000bf45070 */
.L_x_8:
[----:B-1----:R-:W1:Y:S01]  /*0500*/  SHFL.IDX PT, R2, R63, RZ, 0x1f ;  /* 0x00001fff3f027589 */ /* 0x002e6200000e0000 */
[----:B------:R-:W-:Y:S01]  /*0510*/  UISETP.EQ.AND UP0, UPT, UR8, 0x3, UP2 ;  /* 0x000000030800788c */ /* 0x000fe20009702270 */
[----:B-1----:R-:W-:-:S13]  /*0520*/  ISETP.NE.AND P0, PT, R2, RZ, PT ;  /* 0x000000ff0200720c */ /* 0x002fda0003f05270 */
[----:B------:R-:W-:Y:S05]  /*0530*/  @P0 BRA `(.L_x_9) ;  /* 0x0000000000500947 */ /* 0x000fea0003800000 */
[----:B------:R-:W1:Y:S01]  /*0540*/  S2UR UR5, SR_CgaCtaId ;  /* 0x00000000000579c3 */ /* 0x000e620000008800 */
[----:B------:R-:W-:Y:S01]  /*0550*/  UMOV UR6, 0x400 ;  /* 0x0000040000067882 */ /* 0x000fe20000000000 */
[----:B------:R-:W-:Y:S01]  /*0560*/  UMOV UR4, 0x1 ;  /* 0x0000000100047882 */ /* 0x000fe20000000000 */
[----:B------:R-:W-:Y:S01]  /*0570*/  ELECT P0, URZ, PT ;  /* 0x0000000000ff782f */ /* 0x000fe20003800000 */
[----:B-1----:R-:W-:Y:S02]  /*0580*/  ULEA UR5, UR5, UR6, 0x18 ;  /* 0x0000000605057291 */ /* 0x002fe4000f8ec0ff */
[----:B------:R-:W-:-:S04]  /*0590*/  UIADD3 UR6, UPT, UPT, -UR4, 0x100000, URZ ;  /* 0x0010000004067890 */ /* 0x000fc8000fffe1ff */
[----:B------:R-:W-:Y:S02]  /*05a0*/  USHF.L.U32 UR7, UR6, 0xb, URZ ;  /* 0x0000000b06077899 */ /* 0x000fe400080006ff */
[----:B------:R-:W-:Y:S01]  /*05b0*/  USHF.L.U32 UR6, UR6, 0x1, URZ ;  /* 0x0000000106067899 */ /* 0x000fe200080006ff */
[----:B------:R-:W1:Y:S11]  /*05c0*/  FENCE.VIEW.ASYNC.S ;  /* 0x00000000000073c6 */ /* 0x000e760000000000 */
[----:B-1----:R1:W3:Y:S01]  /*05d0*/  SYNCS.EXCH.64 URZ, [UR5], UR6 ;  /* 0x0000000605ff75b2 */ /* 0x0022e20008000100 */
[----:B------:R1:W4:Y:S01]  /*05e0*/  SYNCS.EXCH.64 URZ, [UR5+0x28], UR6 ;  /* 0x0000280605ff75b2 */ /* 0x0003220008000100 */
[----:B------:R1:W1:Y:S01]  /*05f0*/  SYNCS.EXCH.64 URZ, [UR5+0x8], UR6 ;  /* 0x0000080605ff75b2 */ /* 0x0002620008000100 */
[----:B------:R1:W1:Y:S01]  /*0600*/  SYNCS.EXCH.64 URZ, [UR5+0x30], UR6 ;  /* 0x0000300605ff75b2 */ /* 0x0002620008000100 */
[----:B------:R1:W1:Y:S01]  /*0610*/  SYNCS.EXCH.64 URZ, [UR5+0x10], UR6 ;  /* 0x0000100605ff75b2 */ /* 0x0002620008000100 */
[----:B------:R1:W1:Y:S01]  /*0620*/  SYNCS.EXCH.64 URZ, [UR5+0x38], UR6 ;  /* 0x0000380605ff75b2 */ /* 0x0002620008000100 */
[----:B------:R1:W1:Y:S01]  /*0630*/  SYNCS.EXCH.64 URZ, [UR5+0x18], UR6 ;  /* 0x0000180605ff75b2 */ /* 0x0002620008000100 */
[----:B------:R1:W1:Y:S01]  /*0640*/  SYNCS.EXCH.64 URZ, [UR5+0x40], UR6 ;  /* 0x0000400605ff75b2 */ /* 0x0002620008000100 */
[----:B------:R1:W1:Y:S01]  /*0650*/  SYNCS.EXCH.64 URZ, [UR5+0x20], UR6 ;  /* 0x0000200605ff75b2 */ /* 0x0002620008000100 */
[----:B------:R1:W1:Y:S01]  /*0660*/  SYNCS.EXCH.64 URZ, [UR5+0x48], UR6 ;  /* 0x0000480605ff75b2 */ /* 0x0002620008000100 */
[----:B------:R-:W-:Y:S01]  /*0670*/  NOP ;  /* 0x0000000000007918 */ /* 0x000fe20000000000 */
.L_x_9:
[----:B------:R-:W2:Y:S01]  /*0680*/  SHFL.IDX PT, R2, R63, RZ, 0x1f ;  /* 0x00001fff3f027589 */ /* 0x000ea200000e0000 */
[----:B------:R-:W-:Y:S01]  /*0690*/  NOP ;  /* 0x0000000000007918 */ /* 0x000fe20000000000 */
[----:B--2---:R-:W-:-:S13]  /*06a0*/  ISETP.NE.AND P0, PT, R2, 0x1, PT ;  /* 0x000000010200780c */ /* 0x004fda0003f05270 */
[----:B------:R-:W-:Y:S05]  /*06b0*/  @P0 BRA `(.L_x_10) ;  /* 0x0000000000580947 */ /* 0x000fea0003800000 */
[----:B-1----:R-:W1:Y:S01]  /*06c0*/  S2UR UR6, SR_CgaCtaId ;  /* 0x00000000000679c3 */ /* 0x002e620000008800 */
[----:B------:R-:W-:Y:S01]  /*06d0*/  UMOV UR7, 0x400 ;  /* 0x0000040000077882 */ /* 0x000fe20000000000 */
[----:B------:R-:W-:Y:S01]  /*06e0*/  UMOV UR5, 0x20 ;  /* 0x0000002000057882 */ /* 0x000fe20000000000 */
[----:B------:R-:W-:Y:S01]  /*06f0*/  UMOV UR4, 0x80 ;  /* 0x0000008000047882 */ /* 0x000fe20000000000 */
[----:B------:R-:W-:-:S04]  /*0700*/  UIADD3 UR10, UPT, UPT, -UR5, 0x100000, URZ ;  /* 0x00100000050a7890 */ /* 0x000fc8000fffe1ff */
[----:B------:R-:W-:Y:S02]  /*0710*/  USHF.L.U32 UR11, UR10, 0xb, URZ ;  /* 0x0000000b0a0b7899 */ /* 0x000fe400080006ff */
[----:B------:R-:W-:Y:S02]  /*0720*/  USHF.L.U32 UR10, UR10, 0x1, URZ ;  /* 0x000000010a0a7899 */ /* 0x000fe400080006ff */
[----:B------:R-:W-:-:S04]  /*0730*/  UIADD3 UR4, UPT, UPT, -UR4, 0x100000, URZ ;  /* 0x0010000004047890 */ /* 0x000fc8000fffe1ff */
[----:B------:R-:W-:Y:S02]  /*0740*/  USHF.L.U32 UR5, UR4, 0xb, URZ ;  /* 0x0000000b04057899 */ /* 0x000fe400080006ff */
[----:B------:R-:W-:Y:S01]  /*0750*/  USHF.L.U32 UR4, UR4, 0x1, URZ ;  /* 0x0000000104047899 */ /* 0x000fe200080006ff */
[----:B------:R-:W-:Y:S01]  /*0760*/  ELECT P0, URZ, PT ;  /* 0x0000000000ff782f */ /* 0x000fe20003800000 */
[----:B-1----:R-:W-:Y:S01]  /*0770*/  ULEA UR6, UR6, UR7, 0x18 ;  /* 0x0000000706067291 */ /* 0x002fe2000f8ec0ff */
[----:B------:R-:W1:Y:S11]  /*0780*/  FENCE.VIEW.ASYNC.S ;  /* 0x00000000000073c6 */ /* 0x000e760000000000 */
[----:B-1----:R2:W1:Y:S01]  /*0790*/  SYNCS.EXCH.64 URZ, [UR6+0x50], UR10 ;  /* 0x0000500a06ff75b2 */ /* 0x0024620008000100 */
[----:B------:R2:W1:Y:S01]  /*07a0*/  SYNCS.EXCH.64 URZ, [UR6+0x70], UR4 ;  /* 0x0000700406ff75b2 */ /* 0x0004620008000100 */
[----:B------:R2:W1:Y:S01]  /*07b0*/  SYNCS.EXCH.64 URZ, [UR6+0x58], UR10 ;  /* 0x0000580a06ff75b2 */ /* 0x0004620008000100 */
[----:B------:R2:W1:Y:S01]  /*07c0*/  SYNCS.EXCH.64 URZ, [UR6+0x78], UR4 ;  /* 0x0000780406ff75b2 */ /* 0x0004620008000100 */
[----:B------:R2:W1:Y:S01]  /*07d0*/  SYNCS.EXCH.64 URZ, [UR6+0x60], UR10 ;  /* 0x0000600a06ff75b2 */ /* 0x0004620008000100 */
[----:B------:R2:W1:Y:S01]  /*07e0*/  SYNCS.EXCH.64 URZ, [UR6+0x80], UR4 ;  /* 0x0000800406ff75b2 */ /* 0x0004620008000100 */
[----:B------:R2:W1:Y:S01]  /*07f0*/  SYNCS.EXCH.64 URZ, [UR6+0x68], UR10 ;  /* 0x0000680a06ff75b2 */ /* 0x0004620008000100 */
[----:B------:R2:W1:Y:S02]  /*0800*/  SYNCS.EXCH.64 URZ, [UR6+0x88], UR4 ;  /* 0x0000880406ff75b2 */ /* 0x0004640008000100 */
[----:B--2---:R-:W-:Y:S01]  /*0810*/  NOP ;  /* 0x0000000000007918 */ /* 0x004fe20000000000 */
.L_x_10:
[----:B------:R-:W2:Y:S01]  /*0820*/  SHFL.IDX PT, R2, R63, RZ, 0x1f ;  /* 0x00001fff3f027589 */ /* 0x000ea200000e0000 */
[----:B------:R-:W-:Y:S01]  /*0830*/  NOP ;  /* 0x0000000000007918 */ /* 0x000fe20000000000 */
[----:B--2---:R-:W-:-:S13]  /*0840*/  ISETP.NE.AND P0, PT, R2, 0x3, PT ;  /* 0x000000030200780c */ /* 0x004fda0003f05270 */
[----:B------:R-:W-:Y:S05]  /*0850*/  @P0 BRA `(.L_x_11) ;  /* 0x0000000000300947 */ /* 0x000fea0003800000 */
[----:B-1----:R-:W1:Y:S01]  /*0860*/  S2UR UR5, SR_CgaCtaId ;  /* 0x00000000000579c3 */ /* 0x002e620000008800 */
        /* <DEDUP_REMOVED lines=8> */
[----:B-1----:R2:W1:Y:S01]  /*08f0*/  SYNCS.EXCH.64 URZ, [UR5+0x90], UR6 ;  /* 0x0000900605ff75b2 */ /* 0x0024620008000100 */
[----:B------:R2:W1:Y:S02]  /*0900*/  SYNCS.EXCH.64 URZ, [UR5+0x98], UR6 ;  /* 0x0000980605ff75b2 */ /* 0x0004640008000100 */
[----:B--2---:R-:W-:Y:S01]  /*0910*/  NOP ;  /* 0x0000000000007918 */ /* 0x004fe20000000000 */
.L_x_11:
[----:B------:R-:W2:Y:S01]  /*0920*/  SHFL.IDX PT, R2, R63, RZ, 0x1f ;  /* 0x00001fff3f027589 */ /* 0x000ea200000e0000 */
[----:B------:R-:W-:Y:S01]  /*0930*/  NOP ;  /* 0x0000000000007918 */ /* 0x000fe20000000000 */
[----:B--2---:R-:W-:-:S13]  /*0940*/  ISETP.NE.AND P0, PT, R2, 0x4, PT ;  /* 0x000000040200780c */ /* 0x004fda0003f05270 */
[----:B------:R-:W-:Y:S05]  /*0950*/  @P0 BRA `(.L_x_12) ;  /* 0x00000000004c0947 */ /* 0x000fea0003800000 */
[----:B-1----:R-:W1:Y:S01]  /*0960*/  S2UR UR5, SR_CgaCtaId ;  /* 0x00000000000579c3 */ /* 0x002e620000008800 */
[----:B------:R-:W-:Y:S01]  /*0970*/  UMOV UR7, 0x100 ;  /* 0x0000010000077882 */ /* 0x000fe20000000000 */
[----:B------:R-:W-:Y:S01]  /*0980*/  UMOV UR6, 0x400 ;  /* 0x0000040000067882 */ /* 0x000fe20000000000 */
[----:B------:R-:W-:Y:S01]  /*0990*/  USEL UR7, UR7, 0xe0, UP2 ;  /* 0x000000e007077887 */ /* 0x000fe20009000000 */
[----:B------:R-:W-:Y:S01]  /*09a0*/  UMOV UR4, 0x1 ;  /* 0x0000000100047882 */ /* 0x000fe20000000000 */
[----:B------:R-:W-:Y:S01]  /*09b0*/  ELECT P0, URZ, PT ;  /* 0x0000000000ff782f */ /* 0x000fe20003800000 */
[----:B------:R-:W-:-:S04]  /*09c0*/  UIADD3 UR10, UPT, UPT, -UR4, 0x100000, URZ ;  /* 0x00100000040a7890 */ /* 0x000fc8000fffe1ff */
[----:B------:R-:W-:Y:S02]  /*09d0*/  USHF.L.U32 UR11, UR10, 0xb, URZ ;  /* 0x0000000b0a0b7899 */ /* 0x000fe400080006ff */
[----:B------:R-:W-:Y:S02]  /*09e0*/  USHF.L.U32 UR10, UR10, 0x1, URZ ;  /* 0x000000010a0a7899 */ /* 0x000fe400080006ff */
[----:B-1----:R-:W-:Y:S02]  /*09f0*/  ULEA UR5, UR5, UR6, 0x18 ;  /* 0x0000000605057291 */ /* 0x002fe4000f8ec0ff */
[----:B------:R-:W-:-:S04]  /*0a00*/  UIADD3 UR6, UPT, UPT, -UR7, 0x100000, URZ ;  /* 0x0010000007067890 */ /* 0x000fc8000fffe1ff */
[----:B------:R-:W-:Y:S02]  /*0a10*/  USHF.L.U32 UR7, UR6, 0xb, URZ ;  /* 0x0000000b06077899 */ /* 0x000fe400080006ff */
[----:B------:R-:W-:Y:S01]  /*0a20*/  USHF.L.U32 UR6, UR6, 0x1, URZ ;  /* 0x0000000106067899 */ /* 0x000fe200080006ff */
[----:B------:R-:W1:Y:S03]  /*0a30*/  FENCE.VIEW.ASYNC.S ;  /* 0x00000000000073c6 */ /* 0x000e660000000000 */
[----:B-1----:R2:W1:Y:S08]  /*0a40*/  SYNCS.EXCH.64 URZ, [UR5+0xa0], UR10 ;  /* 0x0000a00a05ff75b2 */ /* 0x0024700008000100 */
[----:B------:R2:W1:Y:S01]  /*0a50*/  SYNCS.EXCH.64 URZ, [UR5+0xb0], UR6 ;  /* 0x0000b00605ff75b2 */ /* 0x0004620008000100 */
[----:B------:R2:W1:Y:S01]  /*0a60*/  SYNCS.EXCH.64 URZ, [UR5+0xa8], UR10 ;  /* 0x0000a80a05ff75b2 */ /* 0x0004620008000100 */
[----:B------:R2:W1:Y:S02]  /*0a70*/  SYNCS.EXCH.64 URZ, [UR5+0xb8], UR6 ;  /* 0x0000b80605ff75b2 */ /* 0x0004640008000100 */
[----:B--2---:R-:W-:Y:S01]  /*0a80*/  NOP ;  /* 0x0000000000007918 */ /* 0x004fe20000000000 */
.L_x_12:
        /* <DEDUP_REMOVED lines=20> */
[----:B------:R2:W1:Y:S02]  /*0bd0*/  SYNCS.EXCH.64 URZ, [UR6+0xd8], UR4 ;  /* 0x0000d80406ff75b2 */ /* 0x0004640008000100 */
[----:B--2---:R-:W-:Y:S01]  /*0be0*/  NOP ;  /* 0x0000000000007918 */ /* 0x004fe20000000000 */
.L_x_13:
[----:B------:R-:W2:Y:S01]  /*0bf0*/  SHFL.IDX PT, R2, R63, RZ, 0x1f ;  /* 0x00001fff3f027589 */ /* 0x000ea200000e0000 */
[----:B------:R-:W1:Y:S01]  /*0c00*/  S2UR UR11, SR_CTAID.X ;  /* 0x00000000000b79c3 */ /* 0x000e620000002500 */
[----:B------:R-:W-:Y:S01]  /*0c10*/  NOP ;  /* 0x0000000000007918 */ /* 0x000fe20000000000 */
[----:B--2---:R-:W-:-:S13]  /*0c20*/  ISETP.NE.AND P0, PT, R2, 0x3, PT ;  /* 0x000000030200780c */ /* 0x004fda0003f05270 */
[----:B-1----:R-:W-:Y:S05]  /*0c30*/  @P0 BRA `(.L_x_14) ;  /* 0x0000000000380947 */ /* 0x002fea0003800000 */
        /* <DEDUP_REMOVED lines=9> */
[----:B-1----:R1:W2:Y:S01]  /*0cd0*/  SYNCS.EXCH.64 URZ, [UR5+0xe0], UR6 ;  /* 0x0000e00605ff75b2 */ /* 0x0022a20008000100 */
[----:B------:R1:W1:Y:S01]  /*0ce0*/  SYNCS.EXCH.64 URZ, [UR5+0xf0], UR6 ;  /* 0x0000f00605ff75b2 */ /* 0x0002620008000100 */
[----:B------:R1:W1:Y:S01]  /*0cf0*/  SYNCS.EXCH.64 URZ, [UR5+0xe8], UR6 ;  /* 0x0000e80605ff75b2 */ /* 0x0002620008000100 */
[----:B------:R1:W1:Y:S01]  /*0d00*/  SYNCS.EXCH.64 URZ, [UR5+0xf8], UR6 ;  /* 0x0000f80605ff75b2 */ /* 0x0002620008000100 */
[----:B------:R-:W-:Y:S01]  /*0d10*/  NOP ;  /* 0x0000000000007918 */ /* 0x000fe20000000000 */
.L_x_14:
[----:B------:R-:W3:Y:S01]  /*0d20*/  S2UR UR4, SR_CTAID.Y ;  /* 0x00000000000479c3 */ /* 0x000ee20000002600 */
[----:B------:R-:W-:-:S05]  /*0d30*/  CS2R.32 R58, SR_CgaSize ;  /* 0x00000000003a7805 */ /* 0x000fca0000008a00 */
[----:B------:R-:W-:-:S05]  /*0d40*/  IMAD R58, R58, -0xa0, RZ ;  /* 0xffffff603a3a7824 */ /* 0x000fca00078e02ff */
[----:B-1----:R-:W-:-:S14]  /*0d50*/  R2UR UR5, R58 ;  /* 0x000000003a0572ca */ /* 0x002fdc00000e0000 */
[----:B------:R-:W1:Y:S01]  /*0d60*/  LDCU UR5, c[0x0][UR5+0x2b4] ;  /* 0x00005680050577ac */ /* 0x000e620008000800 */
[----:B------:R-:W-:Y:S01]  /*0d70*/  I2FP.F32.U32 R5, UR11 ;  /* 0x0000000b00057c45 */ /* 0x000fe20008201000 */
[----:B------:R-:W-:Y:S01]  /*0d80*/  NOP ;  /* 0x0000000000007918 */ /* 0x000fe20000000000 */
[----:B------:R-:W-:-:S05]  /*0d90*/  CS2R.32 R58, SR_CgaSize ;  /* 0x00000000003a7805 */ /* 0x000fca0000008a00 */
[----:B------:R-:W-:-:S05]  /*0da0*/  IMAD R58, R58, -0xa0, RZ ;  /* 0xffffff603a3a7824 */ /* 0x000fca00078e02ff */
[----:B------:R-:W-:-:S14]  /*0db0*/  R2UR UR6, R58 ;  /* 0x000000003a0672ca */ /* 0x000fdc00000e0000 */
[----:B------:R-:W4:Y:S01]  /*0dc0*/  LDCU UR6, c[0x0][UR6+0x2b0] ;  /* 0x00005600060677ac */ /* 0x000f220008000800 */
[----:B------:R-:W2:Y:S01]  /*0dd0*/  LDC R10, c[0x0][0xd24] ;  /* 0x00034900ff0a7b82 */ /* 0x000ea20000000800 */
[----:B------:R-:W-:-:S05]  /*0de0*/  CS2R.32 R2, SR_CgaSize ;  /* 0x0000000000027805 */ /* 0x000fca0000008a00 */
[----:B------:R-:W-:-:S06]  /*0df0*/  IMAD R2, R2, -0xa0, RZ ;  /* 0xffffff6002027824 */ /* 0x000fcc00078e02ff */
[----:B------:R-:W2:Y:S01]  /*0e00*/  LDC R2, c[0x0][R2+0x2a4] ;  /* 0x0000a90002027b82 */ /* 0x000ea20000000800 */
[----:B----4-:R-:W-:Y:S01]  /*0e10*/  FMUL R5, R5, UR6 ;  /* 0x0000000605057c20 */ /* 0x010fe20008400000 */
[----:B---3--:R-:W-:Y:S02]  /*0e20*/  I2FP.F32.U32 R4, UR4 ;  /* 0x0000000400047c45 */ /* 0x008fe40008201000 */
[----:B------:R-:W-:-:S05]  /*0e30*/  CS2R.32 R3, SR_CgaSize ;  /* 0x0000000000037805 */ /* 0x000fca0000008a00 */
[----:B------:R-:W-:-:S06]  /*0e40*/  IMAD R3, R3, -0xa0, RZ ;  /* 0xffffff6003037824 */ /* 0x000fcc00078e02ff */
[----:B------:R-:W3:Y:S01]  /*0e50*/  LDC R3, c[0x0][R3+0x2a0] ;  /* 0x0000a80003037b82 */ /* 0x000ee20000000800 */
[----:B------:R-:W-:Y:S01]  /*0e60*/  MOV R33, UR4 ;  /* 0x0000000400217c02 */ /* 0x000fe20008000f00 */
[----:B------:R-:W4:Y:S01]  /*0e70*/  F2I.U32.TRUNC.NTZ R58, R5 ;  /* 0x00000005003a7305 */ /* 0x000f22000020f000 */
[----:B-1----:R-:W-:-:S05]  /*0e80*/  FMUL R4, R4, UR5 ;  /* 0x0000000504047c20 */ /* 0x002fca0008400000 */
[----:B--2---:R-:W-:Y:S01]  /*0e90*/  BAR.SYNC.DEFER_BLOCKING 0x0 ;  /* 0x0000000000007b1d */ /* 0x004fe20000010000 */
[----:B------:R-:W-:-:S05]  /*0ea0*/  ISETP.GE.AND P0, PT, R10, 0x1, PT ;  /* 0x000000010a00780c */ /* 0x000fca0003f06270 */
[----:B------:R-:W1:Y:S02]  /*0eb0*/  F2I.U32.TRUNC.NTZ R51, R4 ;  /* 0x0000000400337305 */ /* 0x000e64000020f000 */
[----:B------:R-:W2:Y:S01]  /*0ec0*/  S2UR UR36, SR_CTAID.Z ;  /* 0x00000000002479c3 */ /* 0x000ea20000002700 */
[----:B----4-:R-:W-:-:S05]  /*0ed0*/  IADD3 R58, PT, PT, -R58, RZ, RZ ;  /* 0x000000ff3a3a7210 */ /* 0x010fca0007ffe1ff */
[----:B---3--:R-:W-:Y:S01]  /*0ee0*/  IMAD R58, R3, R58, UR11 ;  /* 0x0000000b033a7e24 */ /* 0x008fe2000f8e023a */
[----:B-1----:R-:W-:-:S05]  /*0ef0*/  IADD3 R51, PT, PT, -R51, RZ, RZ ;  /* 0x000000ff33337210 */ /* 0x002fca0007ffe1ff */
[----:B------:R-:W-:Y:S01]  /*0f00*/  IMAD R51, R2, R51, UR4 ;  /* 0x0000000402337e24 */ /* 0x000fe2000f8e0233 */
[----:B--2---:R-:W-:Y:S06]  /*0f10*/  @!P0 BRA `(.L_x_15) ;  /* 0x0000000000c08947 */ /* 0x004fec0003800000 */
[----:B------:R-:W1:Y:S01]  /*0f20*/  LDC.64 R4, c[0x0][0xd18] ;  /* 0x00034600ff047b82 */ /* 0x000e620000000a00 */
[----:B------:R-:W-:-:S07]  /*0f30*/  ISETP.NE.AND P0, PT, R10, 0x1, PT ;  /* 0x000000010a00780c */ /* 0x000fce0003f05270 */
[----:B------:R-:W2:Y:S08]  /*0f40*/  LDC R9, c[0x0][0xd0c] ;  /* 0x00034300ff097b82 */ /* 0x000eb00000000800 */
[----:B------:R-:W3:Y:S08]  /*0f50*/  LDC R13, c[0x0][0x370] ;  /* 0x0000dc00ff0d7b82 */ /* 0x000ef00000000800 */
[----:B------:R-:W4:Y:S01]  /*0f60*/  LDC R11, c[0x0][0x374] ;  /* 0x0000dd00ff0b7b82 */ /* 0x000f220000000800 */
[----:B-1----:R-:W-:-:S07]  /*0f70*/  ISETP.NE.AND P1, PT, R4, 0x1, PT ;  /* 0x000000010400780c */ /* 0x002fce0003f25270 */
[----:B------:R-:W3:Y:S01]  /*0f80*/  LDC.64 R6, c[0x0][0xd10] ;  /* 0x00034400ff067b82 */ /* 0x000ee20000000a00 */
[----:B--2---:R-:W-:-:S07]  /*0f90*/  ISETP.NE.AND P2, PT, R9, 0x1, PT ;  /* 0x000000010900780c */ /* 0x004fce0003f45270 */
[----:B------:R-:W1:Y:S08]  /*0fa0*/  LDC R8, c[0x0][0xd20] ;  /* 0x00034800ff087b82 */ /* 0x000e700000000800 */
[----:B------:R-:W2:Y:S01]  /*0fb0*/  LDC.64 R2, c[0x0][0xd28] ;  /* 0x00034a00ff027b82 */ /* 0x000ea20000000a00 */
[----:B----4-:R-:W-:-:S04]  /*0fc0*/  IMAD.HI.U32 R15, R11, R5, RZ ;  /* 0x000000050b0f7227 */ /* 0x010fc800078e00ff */
[----:B------:R-:W-:-:S04]  /*0fd0*/  IMAD.HI.U32 R5, R33, R5, RZ ;  /* 0x0000000521057227 */ /* 0x000fc800078e00ff */
[----:B---3--:R-:W-:-:S04]  /*0fe0*/  IMAD.HI.U32 R12, R13, R6, RZ ;  /* 0x000000060d0c7227 */ /* 0x008fc800078e00ff */
[----:B------:R-:W-:Y:S01]  /*0ff0*/  IMAD.HI.U32 R6, R6, UR11, RZ ;  /* 0x0000000b06067c27 */ /* 0x000fe2000f8e00ff */
[-C--:B------:R-:W-:Y:S02]  /*1000*/  @P2 SHF.R.U32.HI R13, RZ, R7.reuse, R12 ;  /* 0x00000007ff0d2219 */ /* 0x080fe4000001160c */
[-C--:B-1----:R-:W-:Y:S02]  /*1010*/  @P1 SHF.R.U32.HI R11, RZ, R8.reuse, R15 ;  /* 0x00000008ff0b1219 */ /* 0x082fe4000001160f */
[----:B------:R-:W-:Y:S01]  /*1020*/  SHF.R.U32.HI R8, RZ, R8, R5 ;  /* 0x00000008ff087219 */ /* 0x000fe20000011605 */
[----:B------:R-:W-:Y:S01]  /*1030*/  IMAD.U32 R5, RZ, RZ, UR11 ;  /* 0x0000000bff057e24 */ /* 0x000fe2000f8e00ff */
[----:B------:R-:W-:Y:S02]  /*1040*/  SHF.R.U32.HI R6, RZ, R7, R6 ;  /* 0x00000007ff067219 */ /* 0x000fe40000011606 */
[----:B------:R-:W-:Y:S01]  /*1050*/  SEL R7, R33, R8, !P1 ;  /* 0x0000000821077207 */ /* 0x000fe20004800000 */
[----:B--2---:R-:W-:Y:S01]  /*1060*/  IMAD.HI.U32 R12, R11, R2, RZ ;  /* 0x000000020b0c7227 */ /* 0x004fe200078e00ff */
[----:B------:R-:W-:-:S03]  /*1070*/  SEL R5, R5, R6, !P2 ;  /* 0x0000000605057207 */ /* 0x000fc60005000000 */
[----:B------:R-:W-:Y:S01]  /*1080*/  IMAD.HI.U32 R14, R13, R2, RZ ;  /* 0x000000020d0e7227 */ /* 0x000fe200078e00ff */
[----:B------:R-:W-:-:S04]  /*1090*/  @P0 SHF.R.U32.HI R11, RZ, R3, R12 ;  /* 0x00000003ff0b0219 */ /* 0x000fc8000001160c */
[----:B------:R-:W-:Y:S01]  /*10a0*/  @P0 SHF.R.U32.HI R13, RZ, R3, R14 ;  /* 0x00000003ff0d0219 */ /* 0x000fe2000001160e */
[----:B------:R-:W-:-:S04]  /*10b0*/  IMAD R11, R11, R10, RZ ;  /* 0x0000000a0b0b7224 */ /* 0x000fc800078e02ff */
[----:B------:R-:W-:Y:S01]  /*10c0*/  IMAD R6, R13, R10, RZ ;  /* 0x0000000a0d067224 */ /* 0x000fe200078e02ff */
[----:B------:R-:W-:-:S04]  /*10d0*/  ISETP.GE.AND P1, PT, R7, R11, PT ;  /* 0x0000000b0700720c */ /* 0x000fc80003f26270 */
[----:B------:R-:W-:Y:S01]  /*10e0*/  ISETP.GE.OR P1, PT, R5, R6, P1 ;  /* 0x000000060500720c */ /* 0x000fe20000f26670 */
[----:B------:R-:W-:-:S05]  /*10f0*/  IMAD.HI.U32 R6, R7, R2, RZ ;  /* 0x0000000207067227 */ /* 0x000fca00078e00ff */
[----:B------:R-:W-:-:S04]  /*1100*/  SHF.R.U32.HI R6, RZ, R3, R6 ;  /* 0x00000003ff067219 */ /* 0x000fc80000011606 */
[----:B------:R-:W-:-:S03]  /*1110*/  SEL R6, R7, R6, !P0 ;  /* 0x0000000607067207 */ /* 0x000fc60004000000 */
[----:B------:R-:W-:-:S04]  /*1120*/  @!P1 IMAD.HI.U32 R8, R5, R2, RZ ;  /* 0x0000000205089227 */ /* 0x000fc800078e00ff */
[----:B------:R-:W-:Y:S01]  /*1130*/  IMAD.MOV R2, RZ, RZ, -R6 ;  /* 0x000000ffff027224 */ /* 0x000fe200078e0a06 */
[----:B------:R-:W-:-:S03]  /*1140*/  @!P1 SHF.R.U32.HI R8, RZ, R3, R8 ;  /* 0x00000003ff089219 */ /* 0x000fc60000011608 */
[----:B------:R-:W-:Y:S01]  /*1150*/  IMAD R2, R10, R2, R7 ;  /* 0x000000020a027224 */ /* 0x000fe200078e0207 */
[----:B------:R-:W-:Y:S01]  /*1160*/  @!P1 SEL R3, R5, R8, !P0 ;  /* 0x0000000805039207 */ /* 0x000fe20004000000 */
[----:B------:R-:W-:-:S03]  /*1170*/  IMAD.MOV R8, RZ, RZ, -R5 ;  /* 0x000000ffff087224 */ /* 0x000fc600078e0a05 */
[----:B------:R-:W-:Y:S01]  /*1180*/  @!P1 IADD3 R6, PT, PT, R6, -R3, RZ ;  /* 0x8000000306069210 */ /* 0x000fe20007ffe0ff */
[----:B------:R-:W-:Y:S01]  /*1190*/  @!P1 IMAD R3, R2, R13, R3 ;  /* 0x0000000d02039224 */ /* 0x000fe200078e0203 */
[----:B------:R-:W-:Y:S01]  /*11a0*/  IADD3 R2, PT, PT, -R7, RZ, RZ ;  /* 0x000000ff07027210 */ /* 0x000fe20007ffe1ff */
[----:B------:R-:W-:Y:S02]  /*11b0*/  IMAD R8, R9, R8, UR11 ;  /* 0x0000000b09087e24 */ /* 0x000fe4000f8e0208 */
[----:B------:R-:W-:Y:S01]  /*11c0*/  @!P1 IMAD R7, R6, R10, R5 ;  /* 0x0000000a06079224 */ /* 0x000fe200078e0205 */
[----:B------:R-:W-:Y:S01]  /*11d0*/  @!P1 MOV R5, R3 ;  /* 0x0000000300059202 */ /* 0x000fe20000000f00 */
[----:B------:R-:W-:-:S04]  /*11e0*/  IMAD R2, R4, R2, R33 ;  /* 0x0000000204027224 */ /* 0x000fc800078e0221 */
[----:B------:R-:W-:Y:S02]  /*11f0*/  IMAD R8, R5, R9, R8 ;  /* 0x0000000905087224 */ /* 0x000fe400078e0208 */
[----:B------:R-:W-:-:S03]  /*1200*/  IMAD R33, R7, R4, R2 ;  /* 0x0000000407217224 */ /* 0x000fc600078e0202 */
[----:B------:R-:W-:Y:S02]  /*1210*/  R2UR UR11, R8 ;  /* 0x00000000080b72ca */ /* 0x000fe400000e0000 */
.L_x_15:
[----:B------:R-:W1:Y:S02]  /*1220*/  LDCU UR4, c[0x0][0xd30] ;  /* 0x0001a600ff0477ac */ /* 0x000e640008000800 */
[----:B-1----:R-:W-:-:S09]  /*1230*/  UISETP.NE.AND UP1, UPT, UR4, 0x1, UPT ;  /* 0x000000010400788c */ /* 0x002fd2000bf25270 */
[----:B------:R-:W-:Y:S05]  /*1240*/  BRA.U UP1, `(.L_x_16) ;  /* 0x0000000101487547 */ /* 0x000fea000b800000 */
[----:B------:R-:W1:Y:S08]  /*1250*/  LDC.64 R2, c[0x0][0xd18] ;  /* 0x00034600ff027b82 */ /* 0x000e700000000a00 */
[----:B------:R-:W2:Y:S08]  /*1260*/  LDC.64 R4, c[0x0][0xd10] ;  /* 0x00034400ff047b82 */ /* 0x000eb00000000a00 */
[----:B------:R-:W3:Y:S08]  /*1270*/  LDC R6, c[0x0][0xd20] ;  /* 0x00034800ff067b82 */ /* 0x000ef00000000800 */
[----:B------:R-:W4:Y:S01]  /*1280*/  LDC R7, c[0x0][0xd0c] ;  /* 0x00034300ff077b82 */ /* 0x000f220000000800 */
[----:B-1----:R-:W-:Y:S01]  /*1290*/  IMAD.HI.U32 R3, R33, R3, RZ ;  /* 0x0000000321037227 */ /* 0x002fe200078e00ff */
[----:B------:R-:W-:-:S03]  /*12a0*/  ISETP.NE.AND P0, PT, R2, 0x1, PT ;  /* 0x000000010200780c */ /* 0x000fc60003f05270 */
[----:B--2---:R-:W-:-:S05]  /*12b0*/  IMAD.HI.U32 R4, R4, UR11, RZ ;  /* 0x0000000b04047c27 */ /* 0x004fca000f8e00ff */
[----:B------:R-:W-:Y:S02]  /*12c0*/  SHF.R.U32.HI R4, RZ, R5, R4 ;  /* 0x00000005ff047219 */ /* 0x000fe40000011604 */
[----:B---3--:R-:W-:Y:S01]  /*12d0*/  SHF.R.U32.HI R6, RZ, R6, R3 ;  /* 0x00000006ff067219 */ /* 0x008fe20000011603 */
[----:B------:R-:W-:-:S03]  /*12e0*/  IMAD.U32 R3, RZ, RZ, UR11 ;  /* 0x0000000bff037e24 */ /* 0x000fc6000f8e00ff */
[----:B------:R-:W-:Y:S02]  /*12f0*/  SEL R6, R33, R6, !P0 ;  /* 0x0000000621067207 */ /* 0x000fe40004000000 */
[----:B----4-:R-:W-:-:S04]  /*1300*/  ISETP.NE.AND P1, PT, R7, 0x1, PT ;  /* 0x000000010700780c */ /* 0x010fc80003f25270 */
[----:B------:R-:W-:-:S05]  /*1310*/  SEL R3, R3, R4, !P1 ;  /* 0x0000000403037207 */ /* 0x000fca0004800000 */
[----:B------:R-:W-:Y:S02]  /*1320*/  IMAD.IADD R4, R6, 0x1, -R3 ;  /* 0x0000000106047824 */ /* 0x000fe400078e0a03 */
[----:B------:R-:W-:Y:S02]  /*1330*/  IMAD.IADD R3, R3, 0x1, -R6 ;  /* 0x0000000103037824 */ /* 0x000fe400078e0a06 */
[----:B------:R-:W-:Y:S02]  /*1340*/  IMAD R4, R4, R7, UR11 ;  /* 0x0000000b04047e24 */ /* 0x000fe4000f8e0207 */
[----:B------:R-:W-:-:S03]  /*1350*/  IMAD R33, R3, R2, R33 ;  /* 0x0000000203217224 */ /* 0x000fc600078e0221 */
[----:B------:R-:W-:-:S15]  /*1360*/  R2UR UR11, R4 ;  /* 0x00000000040b72ca */ /* 0x000fde00000e0000 */
.L_x_16:
[----:B------:R-:W1:Y:S01]  /*1370*/  LDCU UR5, c[0x0][0x38c] ;  /* 0x00007180ff0577ac */ /* 0x000e620008000800 */
[----:B------:R-:W2:Y:S08]  /*1380*/  S2UR UR37, SR_CgaCtaId ;  /* 0x00000000002579c3 */ /* 0x000eb00000008800 */
[----:B------:R-:W-:Y:S01]  /*1390*/  BAR.SYNC.DEFER_BLOCKING 0x0 ;  /* 0x0000000000007b1d */ /* 0x000fe20000010000 */
[----:B------:R-:W-:Y:S01]  /*13a0*/  ISETP.NE.OR P4, PT, R0, 0x2, !P4 ;  /* 0x000000020000780c */ /* 0x000fe20006785670 */
[----:B------:R-:W-:Y:S01]  /*13b0*/  UISETP.NE.AND UP1, UPT, UR8, 0x2, UPT ;  /* 0x000000020800788c */ /* 0x000fe2000bf25270 */
[----:B------:R-:W-:-:S05]  /*13c0*/  LOP3.LUT R4, R72, 0x1f, RZ, 0xc0, !PT ;  /* 0x0000001f48047812 */ /* 0x000fca00078ec0ff */
[----:B------:R-:W3:Y:S01]  /*13d0*/  LDC R2, c[0x0][0xd24] ;  /* 0x00034900ff027b82 */ /* 0x000ee20000000800 */
[----:B-1----:R-:W-:-:S04]  /*13e0*/  UIADD3 UR5, UPT, UPT, UR5, 0x7f, URZ ;  /* 0x0000007f05057890 */ /* 0x002fc8000fffe0ff */
[----:B------:R-:W-:-:S04]  /*13f0*/  USHF.R.S32.HI UR4, URZ, 0x1f, UR5 ;  /* 0x0000001fff047899 */ /* 0x000fc80008011405 */
[----:B------:R-:W-:-:S04]  /*1400*/  ULEA.HI UR4, UR4, UR5, URZ, 0x7 ;  /* 0x0000000504047291 */ /* 0x000fc8000f8f38ff */
[----:B------:R-:W-:Y:S01]  /*1410*/  USHF.R.S32.HI UR14, URZ, 0x7, UR4 ;  /* 0x00000007ff0e7899 */ /* 0x000fe20008011404 */
[----:B--2---:R-:W-:Y:S11]  /*1420*/  BRA.U UP1, `(.L_x_17) ;  /* 0x0000000d01b07547 */ /* 0x004ff6000b800000 */
[----:B------:R-:W1:Y:S01]  /*1430*/  LDC R3, c[0x0][0x370] ;  /* 0x0000dc00ff037b82 */ /* 0x000e620000000800 */
[----:B------:R-:W-:Y:S01]  /*1440*/  PLOP3.LUT P1, PT, PT, PT, UP2, 0x80, 0x8 ;  /* 0x000000000008781c */ /* 0x000fe20003f2f028 */
[----:B------:R-:W-:Y:S01]  /*1450*/  UISETP.LT.AND UP0, UPT, UR14, 0x1, UPT ;  /* 0x000000010e00788c */ /* 0x000fe2000bf01270 */
[----:B------:R-:W-:Y:S01]  /*1460*/  IMAD.MOV.U32 R16, RZ, RZ, 0x1 ;  /* 0x00000001ff107424 */ /* 0x000fe200078e00ff */
[----:B------:R-:W-:Y:S02]  /*1470*/  CS2R R14, SRZ ;  /* 0x00000000000e7805 */ /* 0x000fe4000001ff00 */
[----:B------:R-:W-:Y:S01]  /*1480*/  PLOP3.LUT P1, PT, P1, PT, PT, 0x8, 0x80 ;  /* 0x000000000080781c */ /* 0x000fe20000f2e170 */
[----:B------:R-:W-:Y:S01]  /*1490*/  IMAD.MOV.U32 R13, RZ, RZ, RZ ;  /* 0x000000ffff0d7224 */ /* 0x000fe200078e00ff */
[----:B------:R-:W2:Y:S01]  /*14a0*/  LDCU.64 UR42, c[0x0][0x348] ;  /* 0x00006900ff2a77ac */ /* 0x000ea20008000a00 */
[----:B------:R-:W4:Y:S01]  /*14b0*/  S2UR UR4, SR_CgaCtaId ;  /* 0x00000000000479c3 */ /* 0x000f220000008800 */
[----:B------:R-:W-:Y:S01]  /*14c0*/  IMAD.MOV.U32 R12, RZ, RZ, 0x1 ;  /* 0x00000001ff0c7424 */ /* 0x000fe200078e00ff */
[----:B------:R-:W-:Y:S01]  /*14d0*/  USEL UR14, UR14, 0x1, !UP0 ;  /* 0x000000010e0e7887 */ /* 0x000fe2000c000000 */
[----:B------:R-:W-:Y:S01]  /*14e0*/  UMOV UR7, URZ ;  /* 0x000000ff00077c82 */ /* 0x000fe20008000000 */
[----:B------:R-:W-:-:S04]  /*14f0*/  UMOV UR6, 0x400 ;  /* 0x0000040000067882 */ /* 0x000fc80000000000 */
[----:B------:R-:W1:Y:S06]  /*1500*/  LDC R0, c[0x0][0x374] ;  /* 0x0000dd00ff007b82 */ /* 0x000e6c0000000800 */
.L_x_27:
[----:B------:R-:W-:-:S03]  /*1510*/  UISETP.NE.AND UP0, UPT, UR37, URZ, UPT ;  /* 0x000000ff2500728c */ /* 0x000fc6000bf05270 */
[----:B----4-:R-:W-:Y:S02]  /*1520*/  UMOV UR37, UR4 ;  /* 0x0000000400257c82 */ /* 0x010fe40008000000 */
[----:B------:R-:W-:-:S04]  /*1530*/  ULEA UR5, UR37, UR6, 0x18 ;  /* 0x0000000625057291 */ /* 0x000fc8000f8ec0ff */
[----:B------:R-:W-:Y:S08]  /*1540*/  BRA.U UP0, `(.L_x_18) ;  /* 0x0000000100347547 */ /* 0x000ff0000b800000 */
[----:B------:R-:W4:Y:S01]  /*1550*/  S2R R4, SR_CgaCtaId ;  /* 0x0000000000047919 */ /* 0x000f220000008800 */
[----:B------:R-:W-:-:S04]  /*1560*/  MOV R5, 0x400 ;  /* 0x0000040000057802 */ /* 0x000fc80000000f00 */
[----:B----4-:R-:W-:Y:S02]  /*1570*/  LEA R4, R4, R5, 0x18 ;  /* 0x0000000504047211 */ /* 0x010fe400078ec0ff */
[----:B------:R-:W-:-:S03]  /*1580*/  SHF.L.U32 R5, R12, 0x1f, RZ ;  /* 0x0000001f0c057819 */ /* 0x000fc600000006ff */
[----:B------:R-:W-:-:S04]  /*1590*/  IMAD R4, R13, 0x8, R4 ;  /* 0x000000080d047824 */ /* 0x000fc800078e0204 */
[----:B------:R-:W4:Y:S02]  /*15a0*/  SYNCS.PHASECHK.TRANS64.TRYWAIT P0, [R4+URZ+0xf0], R5 ;  /* 0x0000f005040075a7 */ /* 0x000f2400080011ff */
[----:B----4-:R-:W-:Y:S05]  /*15b0*/  @!P0 BRA `(.L_x_19) ;  /* 0x0000006c00e88947 */ /* 0x010fea0003800000 */
.L_x_122:
[----:B------:R1:W-:Y:S01]  /*15c0*/  SYNCS.ARRIVE.TRANS64.A1T0 RZ, [R4+URZ+0xe0], RZ ;  /* 0x0000e0ff04ff79a7 */ /* 0x0003e200081000ff */
[----:B------:R-:W-:-:S05]  /*15d0*/  VIADD R13, R13, 0x1 ;  /* 0x000000010d0d7836 */ /* 0x000fca0000000000 */
[----:B------:R-:W-:-:S04]  /*15e0*/  ISETP.NE.AND P0, PT, R13, 0x2, PT ;  /* 0x000000020d00780c */ /* 0x000fc80003f05270 */
[----:B----4-:R-:W-:Y:S02]  /*15f0*/  SEL R5, RZ, 0x1, P0 ;  /* 0x00000001ff057807 */ /* 0x010fe40000000000 */
[----:B------:R-:W-:Y:S02]  /*1600*/  SEL R13, R13, RZ, P0 ;  /* 0x000000ff0d0d7207 */ /* 0x000fe40000000000 */
[----:B------:R-:W-:-:S07]  /*1610*/  LOP3.LUT R12, R12, R5, RZ, 0x3c, !PT ;  /* 0x000000050c0c7212 */ /* 0x000fce00078e3cff */
.L_x_18:
[----:B------:R-:W-:Y:S01]  /*1620*/  ULEA UR8, UR7, UR5, 0x3 ;  /* 0x0000000507087291 */ /* 0x000fe2000f8e18ff */
[----:B-1----:R-:W-:-:S08]  /*1630*/  SHF.L.U32 R4, R16, 0x1f, RZ ;  /* 0x0000001f10047819 */ /* 0x002fd000000006ff */
[----:B------:R1:W4:Y:S02]  /*1640*/  SYNCS.PHASECHK.TRANS64.TRYWAIT P0, [UR8+0x28], R4 ;  /* 0x00002804ff0075a7 */ /* 0x0003240008001108 */
[----:B------:R-:W2:Y:S02]  /*1650*/  LDCU UR8, c[0x0][0x38c] ;  /* 0x00007180ff0877ac */ /* 0x000ea40008000800 */
[----:B--2---:R-:W-:-:S09]  /*1660*/  UISETP.GE.AND UP0, UPT, UR8, 0x1, UPT ;  /* 0x000000010800788c */ /* 0x004fd2000bf06270 */
[----:B-1----:R-:W-:Y:S05]  /*1670*/  BRA.U !UP0, `(.L_x_20) ;  /* 0x0000000108d47547 */ /* 0x002fea000b800000 */
[----:B------:R-:W-:Y:S01]  /*1680*/  R2UR UR27, R33 ;  /* 0x00000000211b72ca */ /* 0x000fe200000e0000 */
[----:B------:R-:W-:Y:S01]  /*1690*/  UIADD3 UR40, UP2, UPT, UR42, 0x80, URZ ;  /* 0x000000802a287890 */ /* 0x000fe2000ff5e0ff */
[----:B------:R-:W-:Y:S01]  /*16a0*/  @!P4 MOV R5, 0x8800 ;  /* 0x000088000005c802 */ /* 0x000fe20000000f00 */
[----:B------:R-:W-:Y:S02]  /*16b0*/  UIADD3 UR38, UP1, UPT, UR42, 0x280, URZ ;  /* 0x000002802a267890 */ /* 0x000fe4000ff3e0ff */
[----:B------:R-:W-:Y:S02]  /*16c0*/  UIADD3 UR30, UP0, UPT, UR42, 0x180, URZ ;  /* 0x000001802a1e7890 */ /* 0x000fe4000ff1e0ff */
[----:B------:R-:W-:Y:S02]  /*16d0*/  USHF.L.U32 UR35, UR11, 0x7, URZ ;  /* 0x000000070b237899 */ /* 0x000fe400080006ff */
[----:B------:R-:W-:Y:S02]  /*16e0*/  UIADD3.X UR41, UPT, UPT, URZ, UR43, URZ, UP2, !UPT ;  /* 0x0000002bff297290 */ /* 0x000fe400097fe4ff */
[----:B------:R-:W-:-:S02]  /*16f0*/  UIADD3.X UR39, UPT, UPT, URZ, UR43, URZ, UP1, !UPT ;  /* 0x0000002bff277290 */ /* 0x000fc40008ffe4ff */
[----:B------:R-:W-:Y:S02]  /*1700*/  UIADD3.X UR31, UPT, UPT, URZ, UR43, URZ, UP0, !UPT ;  /* 0x0000002bff1f7290 */ /* 0x000fe400087fe4ff */
[----:B------:R-:W-:Y:S01]  /*1710*/  USHF.L.U32 UR27, UR27, 0x6, URZ ;  /* 0x000000061b1b7899 */ /* 0x000fe200080006ff */
[----:B------:R-:W-:Y:S01]  /*1720*/  UMOV UR15, UR7 ;  /* 0x00000007000f7c82 */ /* 0x000fe20008000000 */
[----:B------:R-:W-:Y:S01]  /*1730*/  UMOV UR12, URZ ;  /* 0x000000ff000c7c82 */ /* 0x000fe20008000000 */
[----:B------:R-:W-:-:S09]  /*1740*/  UMOV UR10, URZ ;  /* 0x000000ff000a7c82 */ /* 0x000fd20008000000 */
.L_x_23:
[----:B------:R-:W-:Y:S01]  /*1750*/  ULEA UR33, UR15, UR5, 0x3 ;  /* 0x000000050f217291 */ /* 0x000fe2000f8e18ff */
[----:B-1--4-:R-:W-:Y:S11]  /*1760*/  @P0 BRA `(.L_x_21) ;  /* 0x00000000000c0947 */ /* 0x012ff60003800000 */
[----:B------:R-:W-:-:S04]  /*1770*/  SHF.L.U32 R7, R16, 0x1f, RZ ;  /* 0x0000001f10077819 */ /* 0x000fc800000006ff */
[----:B------:R-:W1:Y:S02]  /*1780*/  SYNCS.PHASECHK.TRANS64.TRYWAIT P0, [UR33+0x28], R7 ;  /* 0x00002807ff0075a7 */ /* 0x000e640008001121 */
[----:B-1----:R-:W-:Y:S05]  /*1790*/  @!P0 BRA `(.L_x_22) ;  /* 0x0000006c00848947 */ /* 0x002fea0003800000 */
.L_x_21:
[----:B------:R-:W-:Y:S01]  /*17a0*/  UIADD3 UR7, UPT, UPT, UR15, 0x1, URZ ;  /* 0x000000010f077890 */ /* 0x000fe2000fffe0ff */
[----:B------:R2:W-:Y:S01]  /*17b0*/  @!P4 SYNCS.ARRIVE.TRANS64 RZ, [UR33], R5 ;  /* 0x00000005ffffc9a7 */ /* 0x0005e20008000021 */
[----:B------:R-:W-:Y:S02]  /*17c0*/  ULEA UR16, UR15, UR5, 0xe ;  /* 0x000000050f107291 */ /* 0x000fe4000f8e70ff */
[----:B------:R-:W-:Y:S02]  /*17d0*/  UISETP.NE.AND UP0, UPT, UR7, 0x5, UPT ;  /* 0x000000050700788c */ /* 0x000fe4000bf05270 */
[----:B------:R-:W-:Y:S02]  /*17e0*/  USHF.L.U32 UR26, UR12, 0x7, URZ ;  /* 0x000000070c1a7899 */ /* 0x000fe400080006ff */
[----:B------:R-:W-:Y:S02]  /*17f0*/  USEL UR9, URZ, 0x1, UP0 ;  /* 0x00000001ff097887 */ /* 0x000fe40008000000 */
[----:B------:R-:W-:-:S02]  /*1800*/  USEL UR7, UR7, URZ, UP0 ;  /* 0x000000ff07077287 */ /* 0x000fc40008000000 */
[----:B------:R-:W-:Y:S02]  /*1810*/  USHF.L.U32 UR34, UR12, 0x6, URZ ;  /* 0x000000060c227899 */ /* 0x000fe400080006ff */
[----:B------:R-:W-:Y:S01]  /*1820*/  ULEA UR8, UR7, UR5, 0x3 ;  /* 0x0000000507087291 */ /* 0x000fe2000f8e18ff */
[----:B------:R-:W-:Y:S01]  /*1830*/  LOP3.LUT R16, R16, UR9, RZ, 0x3c, !PT ;  /* 0x0000000910107c12 */ /* 0x000fe2000f8e3cff */
[----:B------:R-:W-:Y:S02]  /*1840*/  UIADD3 UR32, UPT, UPT, UR16, 0x8400, URZ ;  /* 0x0000840010207890 */ /* 0x000fe4000fffe0ff */
[----:B------:R-:W-:Y:S01]  /*1850*/  UIADD3 UR24, UPT, UPT, UR16, 0x1c400, URZ ;  /* 0x0001c40010187890 */ /* 0x000fe2000fffe0ff */
[----:B-1----:R-:W-:Y:S01]  /*1860*/  SHF.L.U32 R4, R16, 0x1f, RZ ;  /* 0x0000001f10047819 */ /* 0x002fe200000006ff */
[----:B------:R-:W-:Y:S02]  /*1870*/  UIADD3 UR16, UPT, UPT, UR16, 0x1e400, URZ ;  /* 0x0001e40010107890 */ /* 0x000fe4000fffe0ff */
[----:B------:R-:W-:Y:S01]  /*1880*/  UIADD3 UR18, UPT, UPT, UR26, 0x40, URZ ;  /* 0x000000401a127890 */ /* 0x000fe2000fffe0ff */
[----:B------:R2:W1:Y:S01]  /*1890*/  SYNCS.PHASECHK.TRANS64.TRYWAIT P0, [UR8+0x28], R4 ;  /* 0x00002804ff0075a7 */ /* 0x0004620008001108 */
[----:B------:R-:W-:Y:S01]  /*18a0*/  ULEA UR8, UR15, UR5, 0xb ;  /* 0x000000050f087291 */ /* 0x000fe2000f8e58ff */
[----:B------:R-:W-:Y:S01]  /*18b0*/  UMOV UR22, 0x0 ;  /* 0x0000000000167882 */ /* 0x000fe20000000000 */
[----:B------:R-:W-:-:S02]  /*18c0*/  UMOV UR23, 0x10000000 ;  /* 0x1000000000177882 */ /* 0x000fc40000000000 */
[----:B------:R-:W-:Y:S01]  /*18d0*/  UIADD3 UR8, UPT, UPT, UR8, 0x30400, URZ ;  /* 0x0003040008087890 */ /* 0x000fe2000fffe0ff */
[----:B------:R-:W-:Y:S01]  /*18e0*/  UTMALDG.3D [UR32], [UR40], desc[UR22] ;  /* 0x00001620280075b4 */ /* 0x000fe20008011000 */
[----:B------:R-:W-:Y:S01]  /*18f0*/  UMOV UR25, UR33 ;  /* 0x0000002100197c82 */ /* 0x000fe20008000000 */
[----:B------:R-:W-:Y:S01]  /*1900*/  UMOV UR28, UR36 ;  /* 0x00000024001c7c82 */ /* 0x000fe20008000000 */
[----:B------:R-:W-:Y:S01]  /*1910*/  UMOV UR17, UR33 ;  /* 0x0000002100117c82 */ /* 0x000fe20008000000 */
[----:B------:R-:W-:Y:S01]  /*1920*/  UMOV UR19, UR27 ;  /* 0x0000001b00137c82 */ /* 0x000fe20008000000 */
[----:B------:R-:W-:Y:S01]  /*1930*/  UMOV UR20, UR36 ;  /* 0x0000002400147c82 */ /* 0x000fe20008000000 */
[----:B------:R-:W-:Y:S01]  /*1940*/  UMOV UR13, UR36 ;  /* 0x00000024000d7c82 */ /* 0x000fe20008000000 */
[----:B------:R-:W-:Y:S01]  /*1950*/  UMOV UR9, UR33 ;  /* 0x0000002100097c82 */ /* 0x000fe20008000000 */
[----:B------:R-:W-:Y:S01]  /*1960*/  UTMALDG.3D [UR24], [UR38], desc[UR22] ;  /* 0x00001618260075b4 */ /* 0x000fe20008011000 */
[----:B------:R-:W-:Y:S01]  /*1970*/  UMOV UR15, UR7 ;  /* 0x00000007000f7c82 */ /* 0x000fe20008000000 */
[----:B------:R-:W-:Y:S01]  /*1980*/  UTMALDG.3D [UR16], [UR38], desc[UR22] ;  /* 0x00001610260075b4 */ /* 0x000fe20008011000 */
[----:B------:R4:W-:Y:S02]  /*1990*/  UTMALDG.4D [UR8], [UR30], desc[UR22] ;  /* 0x000016081e0075b4 */ /* 0x0009e40008019000 */
[----:B----4-:R-:W-:-:S04]  /*19a0*/  UIADD3 UR12, UPT, UPT, UR12, 0x1, URZ ;  /* 0x000000010c0c7890 */ /* 0x010fc8000fffe0ff */
[----:B------:R-:W-:-:S09]  /*19b0*/  UISETP.NE.AND UP0, UPT, UR12, UR14, UPT ;  /* 0x0000000e0c00728c */ /* 0x000fd2000bf05270 */
[----:B--2---:R-:W-:Y:S05]  /*19c0*/  BRA.U UP0, `(.L_x_23) ;  /* 0xfffffffd00607547 */ /* 0x004fea000b83ffff */
.L_x_20:
[----:B------:R-:W-:Y:S01]  /*19d0*/  LEA R8, R15, UR5, 0x3 ;  /* 0x000000050f087c11 */ /* 0x000fe2000f8e18ff */
[----:B------:R-:W-:Y:S01]  /*19e0*/  @!P1 SYNCS.ARRIVE.TRANS64.A1T0 RZ, [UR5+0x98], RZ ;  /* 0x000098ffffff99a7 */ /* 0x000fe20008100005 */
[----:B------:R-:W-:Y:S01]  /*19f0*/  SHF.L.U32 R5, R14, 0x1f, RZ ;  /* 0x0000001f0e057819 */ /* 0x000fe200000006ff */
[----:B------:R-:W-:-:S03]  /*1a00*/  NOP ;  /* 0x0000000000007918 */ /* 0x000fc60000000000 */
[----:B-1--4-:R-:W1:Y:S01]  /*1a10*/  SYNCS.PHASECHK.TRANS64.TRYWAIT P0, [R8+URZ+0xa0], R5 ;  /* 0x0000a005080075a7 */ /* 0x012e6200080011ff */
[----:B------:R-:W-:Y:S01]  /*1a20*/  LEA R4, R15, UR5, 0x4 ;  /* 0x000000050f047c11 */ /* 0x000fe2000f8e20ff */
[----:B-1----:R-:W-:Y:S06]  /*1a30*/  @!P0 BRA `(.L_x_24) ;  /* 0x0000006800f48947 */ /* 0x002fec0003800000 */
.L_x_124:
[----:B-1----:R-:W1:Y:S01]  /*1a40*/  LDS.128 R4, [R4+0x110] ;  /* 0x0001100004047984 */ /* 0x002e620000000c00 */
[----:B---3--:R-:W-:Y:S01]  /*1a50*/  ISETP.GE.AND P0, PT, R2, 0x1, PT ;  /* 0x000000010200780c */ /* 0x008fe20003f06270 */
[----:B------:R-:W-:Y:S01]  /*1a60*/  VIADD R8, R8, 0xb0 ;  /* 0x000000b008087836 */ /* 0x000fe20000000000 */
[----:B------:R-:W-:Y:S01]  /*1a70*/  @!PT LDS RZ, [RZ] ;  /* 0x00000000fffff984 */ /* 0x000fe20000000800 */
[----:B------:R-:W-:Y:S01]  /*1a80*/  @!PT LDS RZ, [RZ] ;  /* 0x00000000fffff984 */ /* 0x000fe20000000800 */
[----:B------:R-:W-:Y:S01]  /*1a90*/  @!PT LDS RZ, [RZ] ;  /* 0x00000000fffff984 */ /* 0x000fe20000000800 */
[----:B------:R-:W-:Y:S01]  /*1aa0*/  @!PT LDS RZ, [RZ] ;  /* 0x00000000fffff984 */ /* 0x000fe20000000800 */
[----:B------:R2:W-:Y:S06]  /*1ab0*/  MEMBAR.ALL.CTA ;  /* 0x0000000000007992 */ /* 0x0005ec0000008000 */
[----:B--2---:R-:W2:Y:S01]  /*1ac0*/  FENCE.VIEW.ASYNC.S ;  /* 0x00000000000073c6 */ /* 0x004ea20000000000 */
[----:B------:R-:W-:-:S04]  /*1ad0*/  PRMT R8, RZ, 0x654, R8 ;  /* 0x00000654ff087816 */ /* 0x000fc80000000008 */
[----:B--2---:R2:W-:Y:S01]  /*1ae0*/  SYNCS.ARRIVE.TRANS64.RED.A1T0 RZ, [R8+URZ], RZ ;  /* 0x000000ff08ff79a7 */ /* 0x0045e200081004ff */
[----:B-1----:R-:W-:-:S13]  /*1af0*/  LOP3.LUT P2, RZ, R6, 0x1, RZ, 0xc0, !PT ;  /* 0x0000000106ff7812 */ /* 0x002fda000784c0ff */
[----:B------:R-:W-:Y:S01]  /*1b00*/  @P2 SHF.R.U32.HI R9, RZ, 0x10, R5 ;  /* 0x00000010ff092819 */ /* 0x000fe20000011605 */
[----:B------:R-:W-:Y:S01]  /*1b10*/  VOTEU.ANY UP0, P2 ;  /* 0x0000000000ff7886 */ /* 0x000fe20001000100 */
[----:B------:R-:W-:Y:S02]  /*1b20*/  @P2 MOV R11, R4 ;  /* 0x00000004000b2202 */ /* 0x000fe40000000f00 */
[----:B------:R-:W-:Y:S02]  /*1b30*/  @P2 R2UR.BROADCAST UR8, R9 ;  /* 0x00000000090822ca */ /* 0x000fe400008e0000 */
[----:B------:R-:W-:-:S11]  /*1b40*/  @P2 LOP3.LUT R10, R5, 0xffff, RZ, 0xc0, !PT ;  /* 0x0000ffff050a2812 */ /* 0x000fd600078ec0ff */
[----:B------:R-:W-:Y:S01]  /*1b50*/  @UP0 UMOV UR36, UR8 ;  /* 0x0000000800240c82 */ /* 0x000fe20008000000 */
[----:B--2---:R-:W-:Y:S05]  /*1b60*/  @!P0 BRA `(.L_x_25) ;  /* 0x0000000000b88947 */ /* 0x004fea0003800000 */
[----:B------:R-:W1:Y:S01]  /*1b70*/  LDC.64 R6, c[0x0][0xd18] ;  /* 0x00034600ff067b82 */ /* 0x000e620000000a00 */
[----:B------:R-:W-:-:S07]  /*1b80*/  ISETP.NE.AND P3, PT, R2, 0x1, PT ;  /* 0x000000010200780c */ /* 0x000fce0003f65270 */
[----:B------:R-:W2:Y:S08]  /*1b90*/  LDC.64 R8, c[0x0][0xd10] ;  /* 0x00034400ff087b82 */ /* 0x000eb00000000a00 */
[----:B------:R-:W3:Y:S08]  /*1ba0*/  LDC R17, c[0x0][0xd20] ;  /* 0x00034800ff117b82 */ /* 0x000ef00000000800 */
[----:B------:R-:W4:Y:S01]  /*1bb0*/  LDC R18, c[0x0][0xd0c] ;  /* 0x00034300ff127b82 */ /* 0x000f220000000800 */
[----:B-1----:R-:W-:Y:S01]  /*1bc0*/  IMAD.HI.U32 R22, R0, R7, RZ ;  /* 0x0000000700167227 */ /* 0x002fe200078e00ff */
[----:B------:R-:W-:-:S06]  /*1bd0*/  ISETP.NE.AND P0, PT, R6, 0x1, PT ;  /* 0x000000010600780c */ /* 0x000fcc0003f05270 */
[----:B------:R-:W1:Y:S01]  /*1be0*/  LDC.64 R4, c[0x0][0xd28] ;  /* 0x00034a00ff047b82 */ /* 0x000e620000000a00 */
[----:B--2---:R-:W-:-:S04]  /*1bf0*/  IMAD.HI.U32 R20, R3, R8, RZ ;  /* 0x0000000803147227 */ /* 0x004fc800078e00ff */
[----:B------:R-:W-:Y:S01]  /*1c00*/  IMAD.HI.U32 R24, R11, R8, RZ ;  /* 0x000000080b187227 */ /* 0x000fe200078e00ff */
[----:B------:R-:W-:Y:S02]  /*1c10*/  SHF.R.U32.HI R20, RZ, R9, R20 ;  /* 0x00000009ff147219 */ /* 0x000fe40000011614 */
[----:B---3--:R-:W-:Y:S01]  /*1c20*/  SHF.R.U32.HI R19, RZ, R17, R22 ;  /* 0x00000011ff137219 */ /* 0x008fe20000011616 */
[----:B------:R-:W-:Y:S01]  /*1c30*/  IMAD.HI.U32 R22, R10, R7, RZ ;  /* 0x000000070a167227 */ /* 0x000fe200078e00ff */
[----:B------:R-:W-:Y:S02]  /*1c40*/  SHF.R.U32.HI R24, RZ, R9, R24 ;  /* 0x00000009ff187219 */ /* 0x000fe40000011618 */
[----:B------:R-:W-:Y:S02]  /*1c50*/  SEL R19, R0, R19, !P0 ;  /* 0x0000001300137207 */ /* 0x000fe40004000000 */
[----:B------:R-:W-:Y:S02]  /*1c60*/  SHF.R.U32.HI R17, RZ, R17, R22 ;  /* 0x00000011ff117219 */ /* 0x000fe40000011616 */
[----:B----4-:R-:W-:-:S02]  /*1c70*/  ISETP.NE.AND P1, PT, R18, 0x1, PT ;  /* 0x000000011200780c */ /* 0x010fc40003f25270 */
[----:B------:R-:W-:Y:S02]  /*1c80*/  SEL R17, R10, R17, !P0 ;  /* 0x000000110a117207 */ /* 0x000fe40004000000 */
[----:B------:R-:W-:Y:S02]  /*1c90*/  SEL R21, R3, R20, !P1 ;  /* 0x0000001403157207 */ /* 0x000fe40004800000 */
[----:B------:R-:W-:Y:S01]  /*1ca0*/  SEL R7, R11, R24, !P1 ;  /* 0x000000180b077207 */ /* 0x000fe20004800000 */
[----:B-1----:R-:W-:Y:S01]  /*1cb0*/  IMAD.HI.U32 R20, R19, R4, RZ ;  /* 0x0000000413147227 */ /* 0x002fe200078e00ff */
[----:B------:R-:W-:-:S03]  /*1cc0*/  IADD3 R9, PT, PT, -R17, RZ, RZ ;  /* 0x000000ff11097210 */ /* 0x000fc60007ffe1ff */
[----:B------:R-:W-:Y:S01]  /*1cd0*/  IMAD.HI.U32 R8, R21, R4, RZ ;  /* 0x0000000415087227 */ /* 0x000fe200078e00ff */
[----:B------:R-:W-:-:S03]  /*1ce0*/  @P3 SHF.R.U32.HI R19, RZ, R5, R20 ;  /* 0x00000005ff133219 */ /* 0x000fc60000011614 */
[----:B------:R-:W-:Y:S01]  /*1cf0*/  IMAD R9, R6, R9, R10 ;  /* 0x0000000906097224 */ /* 0x000fe200078e020a */
        /* <DEDUP_REMOVED lines=12> */
[----:B------:R-:W-:-:S05]  /*1dc0*/  @!P0 SEL R5, R7, R20, !P3 ;  /* 0x0000001407058207 */ /* 0x000fca0005800000 */
[--C-:B------:R-:W-:Y:S02]  /*1dd0*/  @!P0 IMAD.IADD R8, R8, 0x1, -R5.reuse ;  /* 0x0000000108088824 */ /* 0x100fe400078e0a05 */
[----:B------:R-:W-:Y:S01]  /*1de0*/  @!P0 IMAD R5, R4, R21, R5 ;  /* 0x0000001504058224 */ /* 0x000fe200078e0205 */
[----:B------:R-:W-:Y:S01]  /*1df0*/  IADD3 R4, PT, PT, -R7, RZ, RZ ;  /* 0x000000ff07047210 */ /* 0x000fe20007ffe1ff */
[----:B------:R-:W-:Y:S02]  /*1e00*/  @!P0 IMAD R17, R2, R8, R7 ;  /* 0x0000000802118224 */ /* 0x000fe400078e0207 */
[----:B------:R-:W-:Y:S02]  /*1e10*/  @!P0 IMAD.MOV.U32 R7, RZ, RZ, R5 ;  /* 0x000000ffff078224 */ /* 0x000fe400078e0005 */
[----:B------:R-:W-:Y:S02]  /*1e20*/  IMAD R4, R18, R4, R11 ;  /* 0x0000000412047224 */ /* 0x000fe400078e020b */
[----:B------:R-:W-:-:S02]  /*1e30*/  IMAD R10, R17, R6, R9 ;  /* 0x00000006110a7224 */ /* 0x000fc400078e0209 */
[----:B------:R-:W-:Y:S02]  /*1e40*/  IMAD R11, R7, R18, R4 ;  /* 0x00000012070b7224 */ /* 0x000fe400078e0204 */
.L_x_25:
[----:B------:R-:W1:Y:S02]  /*1e50*/  LDCU UR8, c[0x0][0xd30] ;  /* 0x0001a600ff0877ac */ /* 0x000e640008000800 */
[----:B-1----:R-:W-:-:S09]  /*1e60*/  UISETP.NE.AND UP0, UPT, UR8, 0x1, UPT ;  /* 0x000000010800788c */ /* 0x002fd2000bf05270 */
[----:B------:R-:W-:Y:S05]  /*1e70*/  BRA.U UP0, `(.L_x_26) ;  /* 0x0000000100407547 */ /* 0x000fea000b800000 */
[----:B------:R-:W1:Y:S08]  /*1e80*/  LDC.64 R6, c[0x0][0xd10] ;  /* 0x00034400ff067b82 */ /* 0x000e700000000a00 */
[----:B------:R-:W2:Y:S08]  /*1e90*/  LDC.64 R4, c[0x0][0xd18] ;  /* 0x00034600ff047b82 */ /* 0x000eb00000000a00 */
[----:B------:R-:W3:Y:S08]  /*1ea0*/  LDC R8, c[0x0][0xd20] ;  /* 0x00034800ff087b82 */ /* 0x000ef00000000800 */
[----:B------:R-:W4:Y:S01]  /*1eb0*/  LDC R18, c[0x0][0xd0c] ;  /* 0x00034300ff127b82 */ /* 0x000f220000000800 */
[----:B-1----:R-:W-:-:S05]  /*1ec0*/  IMAD.HI.U32 R6, R11, R6, RZ ;  /* 0x000000060b067227 */ /* 0x002fca00078e00ff */
[----:B------:R-:W-:Y:S01]  /*1ed0*/  SHF.R.U32.HI R6, RZ, R7, R6 ;  /* 0x00000007ff067219 */ /* 0x000fe20000011606 */
[----:B--2---:R-:W-:Y:S01]  /*1ee0*/  IMAD.HI.U32 R5, R10, R5, RZ ;  /* 0x000000050a057227 */ /* 0x004fe200078e00ff */
[----:B------:R-:W-:-:S04]  /*1ef0*/  ISETP.NE.AND P0, PT, R4, 0x1, PT ;  /* 0x000000010400780c */ /* 0x000fc80003f05270 */
[----:B---3--:R-:W-:-:S04]  /*1f00*/  SHF.R.U32.HI R5, RZ, R8, R5 ;  /* 0x00000008ff057219 */ /* 0x008fc80000011605 */
[----:B------:R-:W-:Y:S02]  /*1f10*/  SEL R5, R10, R5, !P0 ;  /* 0x000000050a057207 */ /* 0x000fe40004000000 */
[----:B----4-:R-:W-:-:S04]  /*1f20*/  ISETP.NE.AND P1, PT, R18, 0x1, PT ;  /* 0x000000011200780c */ /* 0x010fc80003f25270 */
[----:B------:R-:W-:-:S05]  /*1f30*/  SEL R6, R11, R6, !P1 ;  /* 0x000000060b067207 */ /* 0x000fca0004800000 */
[----:B------:R-:W-:Y:S02]  /*1f40*/  IMAD.IADD R7, R5, 0x1, -R6 ;  /* 0x0000000105077824 */ /* 0x000fe400078e0a06 */
[----:B------:R-:W-:Y:S02]  /*1f50*/  IMAD.IADD R5, R6, 0x1, -R5 ;  /* 0x0000000106057824 */ /* 0x000fe400078e0a05 */
[----:B------:R-:W-:Y:S02]  /*1f60*/  IMAD R11, R7, R18, R11 ;  /* 0x00000012070b7224 */ /* 0x000fe400078e020b */
[----:B------:R-:W-:-:S07]  /*1f70*/  IMAD R10, R5, R4, R10 ;  /* 0x00000004050a7224 */ /* 0x000fce00078e020a */
.L_x_26:
[----:B------:R-:W-:Y:S01]  /*1f80*/  VIADD R15, R15, 0x1 ;  /* 0x000000010f0f7836 */ /* 0x000fe20000000000 */
[----:B------:R-:W-:Y:S01]  /*1f90*/  PLOP3.LUT P1, PT, PT, PT, PT, 0x80, 0x8 ;  /* 0x000000000008781c */ /* 0x000fe20003f2f070 */
[----:B------:R-:W-:Y:S02]  /*1fa0*/  IMAD.IADD R4, R11, 0x1, R58 ;  /* 0x000000010b047824 */ /* 0x000fe400078e023a */
[----:B------:R-:W-:Y:S01]  /*1fb0*/  IMAD.IADD R33, R10, 0x1, R51 ;  /* 0x000000010a217824 */ /* 0x000fe200078e0233 */
[C---:B------:R-:W-:Y:S02]  /*1fc0*/  ISETP.NE.AND P0, PT, R15.reuse, 0x2, PT ;  /* 0x000000020f00780c */ /* 0x040fe40003f05270 */
[----:B------:R-:W-:Y:S02]  /*1fd0*/  R2UR UR11, R4 ;  /* 0x00000000040b72ca */ /* 0x000fe400000e0000 */
[----:B------:R-:W-:Y:S02]  /*1fe0*/  SEL R5, RZ, 0x1, P0 ;  /* 0x00000001ff057807 */ /* 0x000fe40000000000 */
[----:B------:R-:W-:-:S02]  /*1ff0*/  SEL R15, R15, RZ, P0 ;  /* 0x000000ff0f0f7207 */ /* 0x000fc40000000000 */
[----:B------:R-:W-:Y:S01]  /*2000*/  LOP3.LUT R14, R14, R5, RZ, 0x3c, !PT ;  /* 0x000000050e0e7212 */ /* 0x000fe200078e3cff */
[----:B------:R-:W-:Y:S08]  /*2010*/  @P2 BRA `(.L_x_27) ;  /* 0xfffffff4003c2947 */ /* 0x000ff0000383ffff */
[----:B------:R-:W-:Y:S01]  /*2020*/  UIADD3 UR5, UPT, UPT, UR5, 0x28, URZ ;  /* 0x0000002805057890 */ /* 0x000fe2000fffe0ff */
[----:B------:R-:W-:-:S03]  /*2030*/  SHF.L.U32 R3, R16, 0x1f, RZ ;  /* 0x0000001f10037819 */ /* 0x000fc600000006ff */
[----:B------:R-:W-:-:S09]  /*2040*/  ULEA UR4, UR7, UR5, 0x3 ;  /* 0x0000000507047291 */ /* 0x000fd2000f8e18ff */
[----:B------:R-:W1:Y:S02]  /*2050*/  SYNCS.PHASECHK.TRANS64.TRYWAIT P0, [UR4], R3 ;  /* 0x00000003ff0075a7 */ /* 0x000e640008001104 */
[----:B-1----:R-:W-:Y:S05]  /*2060*/  @!P0 BRA `(.L_x_28) ;  /* 0x00000064007c8947 */ /* 0x002fea0003800000 */
.L_x_126:
[----:B------:R-:W-:-:S04]  /*2070*/  UIADD3 UR6, UPT, UPT, UR7, 0x1, URZ ;  /* 0x0000000107067890 */ /* 0x000fc8000fffe0ff */
[----:B------:R-:W-:-:S04]  /*2080*/  UISETP.NE.AND UP0, UPT, UR6, 0x5, UPT ;  /* 0x000000050600788c */ /* 0x000fc8000bf05270 */
[----:B------:R-:W-:Y:S02]  /*2090*/  USEL UR7, URZ, 0x1, UP0 ;  /* 0x00000001ff077887 */ /* 0x000fe40008000000 */
[----:B------:R-:W-:-:S04]  /*20a0*/  USEL UR6, UR6, URZ, UP0 ;  /* 0x000000ff06067287 */ /* 0x000fc80008000000 */
[----:B------:R-:W-:Y:S01]  /*20b0*/  ULEA UR4, UR6, UR5, 0x3 ;  /* 0x0000000506047291 */ /* 0x000fe2000f8e18ff */
[----:B------:R-:W-:-:S04]  /*20c0*/  LOP3.LUT R2, R16, UR7, RZ, 0x3c, !PT ;  /* 0x0000000710027c12 */ /* 0x000fc8000f8e3cff */
[----:B-1----:R-:W-:-:S04]  /*20d0*/  SHF.L.U32 R3, R2, 0x1f, RZ ;  /* 0x0000001f02037819 */ /* 0x002fc800000006ff */
[----:B------:R-:W1:Y:S02]  /*20e0*/  SYNCS.PHASECHK.TRANS64.TRYWAIT P0, [UR4], R3 ;  /* 0x00000003ff0075a7 */ /* 0x000e640008001104 */
[----:B-1----:R-:W-:Y:S05]  /*20f0*/  @!P0 BRA `(.L_x_29) ;  /* 0x0000006400708947 */ /* 0x002fea0003800000 */
.L_x_128:
        /* <DEDUP_REMOVED lines=9> */
.L_x_130:
        /* <DEDUP_REMOVED lines=9> */
.L_x_132:
[----:B------:R-:W-:-:S04]  /*2220*/  UIADD3 UR6, UPT, UPT, UR6, 0x1, URZ ;  /* 0x0000000106067890 */ /* 0x000fc8000fffe0ff */
[----:B------:R-:W-:-:S04]  /*2230*/  UISETP.NE.AND UP0, UPT, UR6, 0x5, UPT ;  /* 0x000000050600788c */ /* 0x000fc8000bf05270 */
[----:B------:R-:W-:Y:S02]  /*2240*/  USEL UR4, URZ, 0x1, UP0 ;  /* 0x00000001ff047887 */ /* 0x000fe40008000000 */
[----:B------:R-:W-:-:S04]  /*2250*/  USEL UR6, UR6, URZ, UP0 ;  /* 0x000000ff06067287 */ /* 0x000fc80008000000 */
[----:B------:R-:W-:Y:S01]  /*2260*/  ULEA UR6, UR6, UR5, 0x3 ;  /* 0x0000000506067291 */ /* 0x000fe2000f8e18ff */
[----:B-1----:R-:W-:-:S04]  /*2270*/  LOP3.LUT R3, R2, UR4, RZ, 0x3c, !PT ;  /* 0x0000000402037c12 */ /* 0x002fc8000f8e3cff */
[----:B------:R-:W-:Y:S01]  /*2280*/  SHF.L.U32 R3, R3, 0x1f, RZ ;  /* 0x0000001f03037819 */ /* 0x000fe200000006ff */
[----:B------:R-:W-:-:S07]  /*2290*/  IMAD.U32 R0, RZ, RZ, UR6 ;  /* 0x00000006ff007e24 */ /* 0x000fce000f8e00ff */
.L_x_32:
[----:B-1----:R1:W2:Y:S02]  /*22a0*/  SYNCS.PHASECHK.TRANS64.TRYWAIT P0, [R0+URZ], R3 ;  /* 0x00000003000075a7 */ /* 0x0022a400080011ff */
[----:B--2---:R-:W-:Y:S05]  /*22b0*/  @!P0 NANOSLEEP.SYNCS 0x989680 ;  /* 0x009896800000895d */ /* 0x004fea0003900000 */
[----:B------:R-:W2:Y:S02]  /*22c0*/  @!P0 SYNCS.PHASECHK.TRANS64 P0, [R0+URZ], R3 ;  /* 0x00000003000085a7 */ /* 0x000ea400080010ff */
[----:B--2---:R-:W-:Y:S05]  /*22d0*/  @P0 EXIT ;  /* 0x000000000000094d */ /* 0x004fea0003800000 */
[----:B------:R-:W-:Y:S05]  /*22e0*/  BRA `(.L_x_32) ;  /* 0xfffffffc00ec7947 */ /* 0x000fea000383ffff */
.L_x_17:
[----:B------:R-:W-:-:S04]  /*22f0*/  UISETP.NE.AND UP1, UPT, UR37, URZ, UPT ;  /* 0x000000ff2500728c */ /* 0x000fc8000bf25270 */
[----:B------:R-:W-:-:S09]  /*2300*/  UISETP.NE.OR UP1, UPT, UR8, 0x1, UP1 ;  /* 0x000000010800788c */ /* 0x000fd20008f25670 */
[----:B------:R-:W-:Y:S05]  /*2310*/  BRA.U UP1, `(.L_x_33) ;  /* 0x00000005014c7547 */ /* 0x000fea000b800000 */
[----:B------:R-:W-:Y:S01]  /*2320*/  HFMA2 R3, -RZ, RZ, 0, 0 ;  /* 0x00000000ff037431 */ /* 0x000fe200000001ff */
[----:B------:R-:W-:Y:S01]  /*2330*/  ISETP.NE.AND P2, PT, R4, RZ, PT ;  /* 0x000000ff0400720c */ /* 0x000fe20003f45270 */
[----:B------:R-:W-:Y:S01]  /*2340*/  IMAD.MOV.U32 R12, RZ, RZ, 0x1 ;  /* 0x00000001ff0c7424 */ /* 0x000fe200078e00ff */
[----:B------:R-:W-:Y:S01]  /*2350*/  CS2R R6, SRZ ;  /* 0x0000000000067805 */ /* 0x000fe2000001ff00 */
[----:B------:R-:W-:Y:S01]  /*2360*/  IMAD.MOV.U32 R5, RZ, RZ, RZ ;  /* 0x000000ffff057224 */ /* 0x000fe200078e00ff */
[----:B------:R-:W-:Y:S01]  /*2370*/  UMOV UR4, 0x400 ;  /* 0x0000040000047882 */ /* 0x000fe20000000000 */
[----:B------:R-:W-:Y:S01]  /*2380*/  UMOV UR6, URZ ;  /* 0x000000ff00067c82 */ /* 0x000fe20008000000 */
[----:B------:R-:W-:-:S12]  /*2390*/  ULEA UR37, UR37, UR4, 0x18 ;  /* 0x0000000425257291 */ /* 0x000fd8000f8ec0ff */
.L_x_37:
[----:B------:R-:W-:Y:S02]  /*23a0*/  LEA R0, R3, UR37, 0x3 ;  /* 0x0000002503007c11 */ /* 0x000fe4000f8e18ff */
[----:B------:R-:W-:-:S03]  /*23b0*/  SHF.L.U32 R9, R5, 0x1f, RZ ;  /* 0x0000001f05097819 */ /* 0x000fc600000006ff */
[----:B------:R-:W-:Y:S01]  /*23c0*/  VIADD R8, R0, 0xf0 ;  /* 0x000000f000087836 */ /* 0x000fe20000000000 */
[----:B------:R-:W1:Y:S02]  /*23d0*/  SYNCS.PHASECHK.TRANS64.TRYWAIT P0, [R0+URZ+0xe0], R9 ;  /* 0x0000e009000075a7 */ /* 0x000e6400080011ff */
[----:B-1----:R-:W-:Y:S05]  /*23e0*/  @!P0 BRA `(.L_x_34) ;  /* 0x0000006000fc8947 */ /* 0x002fea0003800000 */
.L_x_133:
[----:B------:R-:W-:Y:S01]  /*23f0*/  ULEA UR5, UR6, UR37, 0x3 ;  /* 0x0000002506057291 */ /* 0x000fe2000f8e18ff */
[----:B------:R-:W-:Y:S01]  /*2400*/  PRMT R8, RZ, 0x654, R8 ;  /* 0x00000654ff087816 */ /* 0x000fe20000000008 */
[----:B-1----:R-:W-:Y:S01]  /*2410*/  @!P2 IMAD.MOV.U32 R9, RZ, RZ, 0x10 ;  /* 0x00000010ff09a424 */ /* 0x002fe200078e00ff */
[----:B------:R-:W-:Y:S01]  /*2420*/  SHF.L.U32 R11, R12, 0x1f, RZ ;  /* 0x0000001f0c0b7819 */ /* 0x000fe200000006ff */
[----:B------:R-:W-:Y:S01]  /*2430*/  UIADD3 UR4, UPT, UPT, UR5, 0xa0, URZ ;  /* 0x000000a005047890 */ /* 0x000fe2000fffe0ff */
[----:B------:R1:W-:Y:S05]  /*2440*/  SYNCS.ARRIVE.TRANS64.RED.A1T0 RZ, [R8+URZ], RZ ;  /* 0x000000ff08ff79a7 */ /* 0x0003ea00081004ff */
[----:B------:R-:W-:Y:S01]  /*2450*/  IMAD.U32 R13, RZ, RZ, UR4 ;  /* 0x00000004ff0d7e24 */ /* 0x000fe2000f8e00ff */
[----:B------:R-:W2:Y:S04]  /*2460*/  SYNCS.PHASECHK.TRANS64.TRYWAIT P0, [UR5+0xb0], R11 ;  /* 0x0000b00bff0075a7 */ /* 0x000ea80008001105 */
[----:B------:R-:W-:Y:S01]  /*2470*/  PRMT R13, R4, 0x654, R13 ;  /* 0x00000654040d7816 */ /* 0x000fe2000000000d */
[----:B-12---:R-:W-:Y:S06]  /*2480*/  @!P0 BRA `(.L_x_35) ;  /* 0x0000006000e88947 */ /* 0x006fec0003800000 */
.L_x_135:
[----:B------:R-:W-:Y:S01]  /*2490*/  ULEA UR4, UR6, UR37, 0x4 ;  /* 0x0000002506047291 */ /* 0x000fe2000f8e20ff */
[----:B---3--:R-:W-:Y:S01]  /*24a0*/  SEL R2, R13, R2, !P2 ;  /* 0x000000020d027207 */ /* 0x008fe20005000000 */
[----:B------:R-:W-:Y:S01]  /*24b0*/  UIADD3 UR5, UPT, UPT, UR5, 0xa0, URZ ;  /* 0x000000a005057890 */ /* 0x000fe2000fffe0ff */
[----:B-1----:R-:W-:Y:S01]  /*24c0*/  LEA R0, R7, UR37, 0x3 ;  /* 0x0000002507007c11 */ /* 0x002fe2000f8e18ff */
[----:B------:R-:W-:Y:S01]  /*24d0*/  UIADD3 UR4, UPT, UPT, UR4, 0x110, URZ ;  /* 0x0000011004047890 */ /* 0x000fe2000fffe0ff */
[----:B------:R1:W-:Y:S01]  /*24e0*/  @!P2 SYNCS.ARRIVE.TRANS64.RED RZ, [R2+URZ], R9 ;  /* 0x0000000902ffa9a7 */ /* 0x0003e200080004ff */
[----:B------:R-:W-:Y:S01]  /*24f0*/  UIADD3 UR6, UPT, UPT, UR6, 0x1, URZ ;  /* 0x0000000106067890 */ /* 0x000fe2000fffe0ff */
[----:B------:R-:W-:-:S03]  /*2500*/  VIADD R3, R3, 0x1 ;  /* 0x0000000103037836 */ /* 0x000fc60000000000 */
[----:B------:R-:W-:Y:S02]  /*2510*/  UISETP.NE.AND UP0, UPT, UR6, 0x2, UPT ;  /* 0x000000020600788c */ /* 0x000fe4000bf05270 */
[----:B------:R-:W-:Y:S01]  /*2520*/  ISETP.NE.AND P0, PT, R3, 0x2, PT ;  /* 0x000000020300780c */ /* 0x000fe20003f05270 */
[----:B------:R-:W-:Y:S06]  /*2530*/  UGETNEXTWORKID.BROADCAST [UR4], [UR5] ;  /* 0x00000000040073ca */ /* 0x000fec0008000100 */
[----:B------:R-:W-:Y:S02]  /*2540*/  USEL UR4, URZ, 0x1, UP0 ;  /* 0x00000001ff047887 */ /* 0x000fe40008000000 */
[----:B------:R-:W-:-:S04]  /*2550*/  USEL UR6, UR6, URZ, UP0 ;  /* 0x000000ff06067287 */ /* 0x000fc80008000000 */
[----:B------:R-:W-:Y:S02]  /*2560*/  LOP3.LUT R12, R12, UR4, RZ, 0x3c, !PT ;  /* 0x000000040c0c7c12 */ /* 0x000fe4000f8e3cff */
[----:B-1----:R-:W-:-:S04]  /*2570*/  SHF.L.U32 R9, R6, 0x1f, RZ ;  /* 0x0000001f06097819 */ /* 0x002fc800000006ff */
[----:B------:R-:W1:Y:S02]  /*2580*/  SYNCS.PHASECHK.TRANS64.TRYWAIT P1, [R0+URZ+0xa0], R9 ;  /* 0x0000a009000075a7 */ /* 0x000e6400080211ff */
[----:B-1----:R-:W-:Y:S05]  /*2590*/  @!P1 BRA `(.L_x_36) ;  /* 0x0000006000bc9947 */ /* 0x002fea0003800000 */
.L_x_136:
[----:B------:R-:W-:Y:S01]  /*25a0*/  LEA R8, R7, UR37, 0x4 ;  /* 0x0000002507087c11 */ /* 0x000fe2000f8e20ff */
[----:B-1----:R-:W-:Y:S01]  /*25b0*/  VIADD R0, R0, 0xb0 ;  /* 0x000000b000007836 */ /* 0x002fe20000000000 */
[----:B------:R-:W-:Y:S01]  /*25c0*/  SEL R3, R3, RZ, P0 ;  /* 0x000000ff03037207 */ /* 0x000fe20000000000 */
[----:B------:R-:W-:-:S03]  /*25d0*/  VIADD R7, R7, 0x1 ;  /* 0x0000000107077836 */ /* 0x000fc60000000000 */
[----:B------:R-:W1:Y:S01]  /*25e0*/  LDS.128 R8, [R8+0x110] ;  /* 0x0001100008087984 */ /* 0x000e620000000c00 */
[----:B------:R-:W-:Y:S02]  /*25f0*/  PRMT R0, RZ, 0x654, R0 ;  /* 0x00000654ff007816 */ /* 0x000fe40000000000 */
[C---:B------:R-:W-:Y:S01]  /*2600*/  ISETP.NE.AND P1, PT, R7.reuse, 0x2, PT ;  /* 0x000000020700780c */ /* 0x040fe20003f25270 */
[----:B------:R-:W-:Y:S01]  /*2610*/  @!PT LDS RZ, [RZ] ;  /* 0x00000000fffff984 */ /* 0x000fe20000000800 */
[----:B------:R-:W-:Y:S01]  /*2620*/  @!PT LDS RZ, [RZ] ;  /* 0x00000000fffff984 */ /* 0x000fe20000000800 */
[----:B------:R-:W-:Y:S01]  /*2630*/  @!PT LDS RZ, [RZ] ;  /* 0x00000000fffff984 */ /* 0x000fe20000000800 */
[----:B------:R-:W-:Y:S01]  /*2640*/  @!PT LDS RZ, [RZ] ;  /* 0x00000000fffff984 */ /* 0x000fe20000000800 */
[----:B------:R2:W-:Y:S06]  /*2650*/  MEMBAR.ALL.CTA ;  /* 0x0000000000007992 */ /* 0x0005ec0000008000 */
[----:B--2---:R-:W2:Y:S01]  /*2660*/  FENCE.VIEW.ASYNC.S ;  /* 0x00000000000073c6 */ /* 0x004ea20000000000 */
[----:B------:R-:W-:Y:S01]  /*2670*/  SEL R7, R7, RZ, P1 ;  /* 0x000000ff07077207 */ /* 0x000fe20000800000 */
[----:B--2---:R2:W-:Y:S01]  /*2680*/  SYNCS.ARRIVE.TRANS64.RED.A1T0 RZ, [R0+URZ], RZ ;  /* 0x000000ff00ff79a7 */ /* 0x0045e200081004ff */
[----:B-1----:R-:W-:-:S02]  /*2690*/  LOP3.LUT P3, RZ, R10, 0x1, RZ, 0xc0, !PT ;  /* 0x000000010aff7812 */ /* 0x002fc4000786c0ff */
[----:B------:R-:W-:-:S04]  /*26a0*/  SEL R9, RZ, 0x1, P1 ;  /* 0x00000001ff097807 */ /* 0x000fc80000800000 */
[----:B------:R-:W-:Y:S02]  /*26b0*/  LOP3.LUT R6, R6, R9, RZ, 0x3c, !PT ;  /* 0x0000000906067212 */ /* 0x000fe400078e3cff */
[----:B--2---:R-:W-:-:S04]  /*26c0*/  SEL R0, RZ, 0x1, P0 ;  /* 0x00000001ff007807 */ /* 0x004fc80000000000 */
[----:B------:R-:W-:Y:S01]  /*26d0*/  LOP3.LUT R5, R5, R0, RZ, 0x3c, !PT ;  /* 0x0000000005057212 */ /* 0x000fe200078e3cff */
[----:B------:R-:W-:Y:S06]  /*26e0*/  @P3 BRA `(.L_x_37) ;  /* 0xfffffffc002c3947 */ /* 0x000fec000383ffff */
[----:B------:R-:W-:Y:S01]  /*26f0*/  ULEA UR5, UR6, UR37, 0x3 ;  /* 0x0000002506057291 */ /* 0x000fe2000f8e18ff */
[----:B------:R-:W-:-:S08]  /*2700*/  SHF.L.U32 R3, R12, 0x1f, RZ ;  /* 0x0000001f0c037819 */ /* 0x000fd000000006ff */
[----:B------:R-:W1:Y:S02]  /*2710*/  SYNCS.PHASECHK.TRANS64 P0, [UR5+0xb0], R3 ;  /* 0x0000b003ff0075a7 */ /* 0x000e640008001005 */
[----:B-1----:R-:W-:Y:S05]  /*2720*/  @P0 BRA `(.L_x_38) ;  /* 0x0000000000080947 */ /* 0x002fea0003800000 */
[----:B------:R-:W1:Y:S02]  /*2730*/  SYNCS.PHASECHK.TRANS64.TRYWAIT P0, [UR5+0xb0], R3 ;  /* 0x0000b003ff0075a7 */ /* 0x000e640008001105 */
[----:B-1----:R-:W-:Y:S05]  /*2740*/  @!P0 BRA `(.L_x_39) ;  /* 0x0000006000648947 */ /* 0x002fea0003800000 */
.L_x_38:
[----:B------:R-:W-:-:S04]  /*2750*/  UIADD3 UR4, UPT, UPT, UR6, 0x1, URZ ;  /* 0x0000000106047890 */ /* 0x000fc8000fffe0ff */
[----:B------:R-:W-:-:S04]  /*2760*/  UISETP.NE.AND UP0, UPT, UR4, 0x2, UPT ;  /* 0x000000020400788c */ /* 0x000fc8000bf05270 */
[----:B------:R-:W-:Y:S02]  /*2770*/  USEL UR7, URZ, 0x1, UP0 ;  /* 0x00000001ff077887 */ /* 0x000fe40008000000 */
[----:B------:R-:W-:-:S04]  /*2780*/  USEL UR4, UR4, URZ, UP0 ;  /* 0x000000ff04047287 */ /* 0x000fc80008000000 */
[----:B------:R-:W-:Y:S01]  /*2790*/  ULEA UR4, UR4, UR37, 0x3 ;  /* 0x0000002504047291 */ /* 0x000fe2000f8e18ff */
[----:B-1----:R-:W-:-:S04]  /*27a0*/  LOP3.LUT R3, R12, UR7, RZ, 0x3c, !PT ;  /* 0x000000070c037c12 */ /* 0x002fc8000f8e3cff */
[----:B------:R-:W-:-:S04]  /*27b0*/  SHF.L.U32 R0, R3, 0x1f, RZ ;  /* 0x0000001f03007819 */ /* 0x000fc800000006ff */
[----:B------:R-:W1:Y:S02]  /*27c0*/  SYNCS.PHASECHK.TRANS64 P0, [UR4+0xb0], R0 ;  /* 0x0000b000ff0075a7 */ /* 0x000e640008001004 */
[----:B-1----:R-:W-:Y:S05]  /*27d0*/  @P0 EXIT ;  /* 0x000000000000094d */ /* 0x002fea0003800000 */
[----:B------:R-:W-:Y:S02]  /*27e0*/  SHF.L.U32 R3, R3, 0x1f, RZ ;  /* 0x0000001f03037819 */ /* 0x000fe400000006ff */
[----:B------:R-:W-:-:S07]  /*27f0*/  MOV R0, UR4 ;  /* 0x0000000400007c02 */ /* 0x000fce0008000f00 */
.L_x_40:
[----:B-1----:R1:W2:Y:S02]  /*2800*/  SYNCS.PHASECHK.TRANS64.TRYWAIT P0, [R0+URZ+0xb0], R3 ;  /* 0x0000b003000075a7 */ /* 0x0022a400080011ff */
[----:B--2---:R-:W-:Y:S05]  /*2810*/  @!P0 NANOSLEEP.SYNCS 0x989680 ;  /* 0x009896800000895d */ /* 0x004fea0003900000 */
[----:B------:R-:W2:Y:S02]  /*2820*/  @!P0 SYNCS.PHASECHK.TRANS64 P0, [R0+URZ+0xb0], R3 ;  /* 0x0000b003000085a7 */ /* 0x000ea400080010ff */
[----:B--2---:R-:W-:Y:S05]  /*2830*/  @P0 EXIT ;  /* 0x000000000000094d */ /* 0x004fea0003800000 */
[----:B------:R-:W-:Y:S05]  /*2840*/  BRA `(.L_x_40) ;  /* 0xfffffffc00ec7947 */ /* 0x000fea000383ffff */
.L_x_33:
[----:B------:R-:W-:-:S09]  /*2850*/  UISETP.NE.AND UP1, UPT, UR8, URZ, UPT ;  /* 0x000000ff0800728c */ /* 0x000fd2000bf25270 */
[----:B------:R-:W-:Y:S05]  /*2860*/  BRA.U UP1, `(.L_x_41) ;  /* 0x0000000d01b07547 */ /* 0x000fea000b800000 */
[----:B------:R-:W-:Y:S01]  /*2870*/  UMOV UR4, 0x40 ;  /* 0x0000004000047882 */ /* 0x000fe20000000000 */
[----:B------:R-:W-:Y:S01]  /*2880*/  NOP ;  /* 0x0000000000007918 */ /* 0x000fe20000000000 */
[----:B------:R-:W-:Y:S01]  /*2890*/  ULEA UR4, UR37, UR4, 0x18 ;  /* 0x0000000425047291 */ /* 0x000fe2000f8ec0ff */
[----:B------:R-:W-:Y:S02]  /*28a0*/  UMOV UR5, 0x400 ;  /* 0x0000040000057882 */ /* 0x000fe40000000000 */
[----:B------:R-:W-:-:S06]  /*28b0*/  ULEA UR37, UR37, UR5, 0x18 ;  /* 0x0000000525257291 */ /* 0x000fcc000f8ec0ff */
[----:B------:R-:W1:Y:S02]  /*28c0*/  LDS.U8 R0, [UR4+0x1c] ;  /* 0x00001c04ff007984 */ /* 0x000e640008000000 */
[----:B-1----:R-:W-:-:S13]  /*28d0*/  ISETP.NE.AND P0, PT, R0, RZ, PT ;  /* 0x000000ff0000720c */ /* 0x002fda0003f05270 */
[----:B------:R-:W-:Y:S05]  /*28e0*/  @P0 BRA `(.L_x_42) ;  /* 0x0000000000580947 */ /* 0x000fea0003800000 */
[----:B------:R-:W-:-:S13]  /*28f0*/  ELECT P0, URZ, PT ;  /* 0x0000000000ff782f */ /* 0x000fda0003800000 */
[----:B------:R-:W-:Y:S05]  /*2900*/  @!P0 BRA `(.L_x_43) ;  /* 0x0000000000608947 */ /* 0x000fea0003800000 */
[----:B------:R-:W-:Y:S01]  /*2910*/  UMOV UR5, 0x10 ;  /* 0x0000001000057882 */ /* 0x000fe20000000000 */
[----:B------:R-:W-:Y:S01]  /*2920*/  HFMA2 R0, -RZ, RZ, 0, 5.9604644775390625e-08 ;  /* 0x00000001ff007431 */ /* 0x000fe200000001ff */
[----:B---3--:R-:W-:-:S03]  /*2930*/  MOV R2, 0xffff ;  /* 0x0000ffff00027802 */ /* 0x008fc60000000f00 */
[----:B------:R-:W-:Y:S04]  /*2940*/  DEPBAR.LE SB1, 0x36 ;  /* 0x00009d800000791a */ /* 0x000fe80000000000 */
[----:B------:R-:W1:Y:S02]  /*2950*/  UTCATOMSWS.FIND_AND_SET.ALIGN UP0, UR5, UR5 ;  /* 0x00000005000575e3 */ /* 0x000e640008000800 */
[----:B-1----:R-:W-:Y:S01]  /*2960*/  MOV R3, UR5 ;  /* 0x0000000500037c02 */ /* 0x002fe20008000f00 */
[----:B------:R-:W-:Y:S06]  /*2970*/  BRA.U UP0, `(.L_x_44) ;  /* 0x0000000100187547 */ /* 0x000fec000b800000 */
.L_x_45:
[----:B------:R-:W-:Y:S05]  /*2980*/  NANOSLEEP 0x64 ;  /* 0x000000640000795d */ /* 0x000fea0003800000 */
[----:B------:R-:W-:-:S05]  /*2990*/  UMOV UR5, 0x10 ;  /* 0x0000001000057882 */ /* 0x000fca0000000000 */
[----:B------:R-:W-:Y:S04]  /*29a0*/  DEPBAR.LE SB1, 0x36 ;  /* 0x00009d800000791a */ /* 0x000fe80000000000 */
[----:B------:R-:W1:Y:S02]  /*29b0*/  UTCATOMSWS.FIND_AND_SET.ALIGN UP0, UR5, UR5 ;  /* 0x00000005000575e3 */ /* 0x000e640008000800 */
[----:B-1----:R-:W-:Y:S01]  /*29c0*/  MOV R3, UR5 ;  /* 0x0000000500037c02 */ /* 0x002fe20008000f00 */
[----:B------:R-:W-:Y:S05]  /*29d0*/  BRA.U !UP0, `(.L_x_45) ;  /* 0xfffffffd08e87547 */ /* 0x000fea000b83ffff */
.L_x_44:
[-C--:B------:R-:W-:Y:S02]  /*29e0*/  SHF.L.U32 R2, R2, R3.reuse, RZ ;  /* 0x0000000302027219 */ /* 0x080fe400000006ff */
[----:B------:R-:W-:Y:S01]  /*29f0*/  SHF.L.U32 R0, R0, R3, RZ ;  /* 0x0000000300007219 */ /* 0x000fe200000006ff */
[----:B------:R-:W-:Y:S02]  /*2a00*/  IMAD.SHL.U32 R3, R3, 0x20, RZ ;  /* 0x0000002003037824 */ /* 0x000fe400078e00ff */
[----:B------:R1:W-:Y:S04]  /*2a10*/  ATOMS.OR RZ, [UR4+0x14], R2 ;  /* 0x00001402ffff798c */ /* 0x0003e8000b000004 */
[----:B------:R1:W-:Y:S04]  /*2a20*/  ATOMS.OR RZ, [UR4+0x18], R0 ;  /* 0x00001800ffff798c */ /* 0x0003e8000b000004 */
[----:B------:R1:W-:Y:S01]  /*2a30*/  STS [UR37+0x130], R3 ;  /* 0x00013003ff007988 */ /* 0x0003e20008000825 */
[----:B------:R-:W-:Y:S05]  /*2a40*/  BRA `(.L_x_43) ;  /* 0x0000000000107947 */ /* 0x000fea0003800000 */
.L_x_42:
[----:B------:R-:W-:Y:S02]  /*2a50*/  MOV R0, 0xffffffff ;  /* 0xffffffff00007802 */ /* 0x000fe40000000f00 */
[----:B---3--:R-:W-:-:S03]  /*2a60*/  MOV R2, 0x2a90 ;  /* 0x00002a9000027802 */ /* 0x008fc60000000f00 */
[----:B------:R1:W-:Y:S04]  /*2a70*/  STS [UR37+0x130], R0 ;  /* 0x00013000ff007988 */ /* 0x0003e80008000825 */
[----:B-1---5:R-:W-:Y:S05]  /*2a80*/  CALL.REL.NOINC `($__internal_1_$__cuda_sm10x_tcgen05_guardrail_trap_phase_invalid_during_alloc) ;  /* 0x00000064007c7944 */ /* 0x022fea0003c00000 */
.L_x_43:
[----:B------:R-:W-:Y:S05]  /*2a90*/  WARPSYNC.ALL ;  /* 0x0000000000007948 */ /* 0x000fea0003800000 */
[----:B------:R-:W2:Y:S01]  /*2aa0*/  S2UR UR4, SR_CgaCtaId ;  /* 0x00000000000479c3 */ /* 0x000ea20000008800 */
[----:B------:R-:W-:Y:S01]  /*2ab0*/  UMOV UR5, 0x400 ;  /* 0x0000040000057882 */ /* 0x000fe20000000000 */
[----:B------:R-:W-:-:S06]  /*2ac0*/  NOP ;  /* 0x0000000000007918 */ /* 0x000fcc0000000000 */
[----:B------:R-:W-:Y:S06]  /*2ad0*/  BAR.ARV 0x6, 0xa0 ;  /* 0x0182800000007b1d */ /* 0x000fec0000002000 */
[----:B------:R-:W4:Y:S01]  /*2ae0*/  LDCU UR12, c[0x0][0x38c] ;  /* 0x00007180ff0c77ac */ /* 0x000f220008000800 */
[----:B------:R-:W-:Y:S01]  /*2af0*/  IMAD.MOV.U32 R11, RZ, RZ, 0x1 ;  /* 0x00000001ff0b7424 */ /* 0x000fe200078e00ff */
[----:B------:R-:W-:Y:S01]  /*2b00*/  CS2R R8, SRZ ;  /* 0x0000000000087805 */ /* 0x000fe2000001ff00 */
[----:B------:R-:W-:Y:S01]  /*2b10*/  IMAD.MOV.U32 R10, RZ, RZ, RZ ;  /* 0x000000ffff0a7224 */ /* 0x000fe200078e00ff */
[----:B------:R-:W-:Y:S01]  /*2b20*/  UISETP.LT.AND UP0, UPT, UR14, 0x1, UPT ;  /* 0x000000010e00788c */ /* 0x000fe2000bf01270 */
[----:B------:R-:W-:Y:S01]  /*2b30*/  UMOV UR18, URZ ;  /* 0x000000ff00127c82 */ /* 0x000fe20008000000 */
[----:B------:R-:W-:-:S02]  /*2b40*/  UMOV UR17, URZ ;  /* 0x000000ff00117c82 */ /* 0x000fc40008000000 */
[----:B------:R-:W-:Y:S02]  /*2b50*/  USEL UR8, UR14, 0x1, !UP0 ;  /* 0x000000010e087887 */ /* 0x000fe4000c000000 */
[----:B--2---:R-:W-:Y:S02]  /*2b60*/  ULEA UR4, UR4, UR5, 0x18 ;  /* 0x0000000504047291 */ /* 0x004fe4000f8ec0ff */
[----:B------:R-:W-:Y:S02]  /*2b70*/  UIADD3 UR8, UPT, UPT, -UR8, URZ, URZ ;  /* 0x000000ff08087290 */ /* 0x000fe4000fffe1ff */
[----:B------:R-:W-:Y:S02]  /*2b80*/  UIADD3 UR9, UPT, UPT, UR4, 0x8400, URZ ;  /* 0x0000840004097890 */ /* 0x000fe4000fffe0ff */
[----:B------:R-:W-:Y:S02]  /*2b90*/  UIADD3 UR10, UPT, UPT, UR4, 0x1c400, URZ ;  /* 0x0001c400040a7890 */ /* 0x000fe4000fffe0ff */
[----:B------:R-:W-:Y:S01]  /*2ba0*/  UIADD3 UR11, UPT, UPT, UR4, 0x30400, URZ ;  /* 0x00030400040b7890 */ /* 0x000fe2000fffe0ff */
[----:B-1----:R-:W1:Y:S01]  /*2bb0*/  LDS R0, [UR4+0x130] ;  /* 0x00013004ff007984 */ /* 0x002e620008000800 */
[----:B------:R-:W-:-:S02]  /*2bc0*/  USHF.R.U32.HI UR9, URZ, 0x4, UR9 ;  /* 0x00000004ff097899 */ /* 0x000fc40008011609 */
[----:B------:R-:W-:Y:S02]  /*2bd0*/  USHF.R.U32.HI UR10, URZ, 0x4, UR10 ;  /* 0x00000004ff0a7899 */ /* 0x000fe4000801160a */
[----:B------:R-:W-:Y:S02]  /*2be0*/  USHF.R.U32.HI UR11, URZ, 0x4, UR11 ;  /* 0x00000004ff0b7899 */ /* 0x000fe4000801160b */
[----:B------:R-:W-:Y:S02]  /*2bf0*/  ULOP3.LUT UR9, UR9, 0x3fff, URZ, 0xc0, !UPT ;  /* 0x00003fff09097892 */ /* 0x000fe4000f8ec0ff */
[----:B------:R-:W-:Y:S02]  /*2c00*/  ULOP3.LUT UR10, UR10, 0x3fff, URZ, 0xc0, !UPT ;  /* 0x00003fff0a0a7892 */ /* 0x000fe4000f8ec0ff */
[----:B------:R-:W-:Y:S02]  /*2c10*/  ULOP3.LUT UR11, UR11, 0x3fff, URZ, 0xc0, !UPT ;  /* 0x00003fff0b0b7892 */ /* 0x000fe4000f8ec0ff */
[----:B------:R-:W-:-:S02]  /*2c20*/  ULOP3.LUT UR9, UR9, 0x10000, URZ, 0xfc, !UPT ;  /* 0x0001000009097892 */ /* 0x000fc4000f8efcff */
[----:B------:R-:W-:Y:S02]  /*2c30*/  ULOP3.LUT UR10, UR10, 0x10000, URZ, 0xfc, !UPT ;  /* 0x000100000a0a7892 */ /* 0x000fe4000f8efcff */
[----:B------:R-:W-:Y:S02]  /*2c40*/  ULOP3.LUT UR11, UR11, 0x10000, URZ, 0xfc, !UPT ;  /* 0x000100000b0b7892 */ /* 0x000fe4000f8efcff */
[----:B----4-:R-:W-:Y:S01]  /*2c50*/  UISETP.GE.AND UP0, UPT, UR12, 0x1, UPT ;  /* 0x000000010c00788c */ /* 0x010fe2000bf06270 */
[----:B-1----:R-:W-:Y:S01]  /*2c60*/  R2UR UR19, R0 ;  /* 0x00000000001372ca */ /* 0x002fe200000e0000 */
[----:B------:R-:W-:-:S05]  /*2c70*/  IMAD.MOV.U32 R0, RZ, RZ, 0x810 ;  /* 0x00000810ff007424 */ /* 0x000fca00078e00ff */
[C---:B------:R-:W-:Y:S02]  /*2c80*/  R2UR UR7, R0.reuse ;  /* 0x00000000000772ca */ /* 0x040fe400000e0000 */
[C---:B------:R-:W-:Y:S02]  /*2c90*/  R2UR UR6, R0.reuse ;  /* 0x00000000000672ca */ /* 0x040fe400000e0000 */
[----:B------:R-:W-:-:S03]  /*2ca0*/  R2UR UR5, R0 ;  /* 0x00000000000572ca */ /* 0x000fc600000e0000 */
[----:B------:R-:W-:Y:S02]  /*2cb0*/  ULOP3.LUT UR16, UR19, 0x1, URZ, 0xc0, !UPT ;  /* 0x0000000113107892 */ /* 0x000fe4000f8ec0ff */
[----:B------:R-:W-:Y:S02]  /*2cc0*/  UIADD3 UR24, UPT, UPT, UR19, 0x81, URZ ;  /* 0x0000008113187890 */ /* 0x000fe4000fffe0ff */
[----:B------:R-:W-:Y:S02]  /*2cd0*/  UIADD3 UR20, UPT, UPT, UR19, 0x83, URZ ;  /* 0x0000008313147890 */ /* 0x000fe4000fffe0ff */
[----:B------:R-:W-:Y:S02]  /*2ce0*/  ULOP3.LUT UR16, UR16, 0x494, URZ, 0xfc, !UPT ;  /* 0x0000049410107892 */ /* 0x000fe4000f8efcff */
[----:B------:R-:W-:Y:S02]  /*2cf0*/  ULOP3.LUT UR15, UR24, 0x1, URZ, 0xc0, !UPT ;  /* 0x00000001180f7892 */ /* 0x000fe4000f8ec0ff */
[----:B------:R-:W-:-:S02]  /*2d00*/  ULOP3.LUT UR13, UR20, 0x1, URZ, 0xc0, !UPT ;  /* 0x00000001140d7892 */ /* 0x000fc4000f8ec0ff */
[----:B------:R-:W-:Y:S02]  /*2d10*/  UPRMT UR27, UR16, 0x5410, UR7 ;  /* 0x00005410101b7896 */ /* 0x000fe40008000007 */
[----:B------:R-:W-:Y:S02]  /*2d20*/  UIADD3 UR26, UPT, UPT, UR19, 0x80, URZ ;  /* 0x00000080131a7890 */ /* 0x000fe4000fffe0ff */
[----:B------:R-:W-:Y:S02]  /*2d30*/  ULOP3.LUT UR22, UR19, 0xfffffffe, URZ, 0xc0, !UPT ;  /* 0xfffffffe13167892 */ /* 0x000fe4000f8ec0ff */
[----:B------:R-:W-:Y:S02]  /*2d40*/  ULOP3.LUT UR15, UR15, 0x494, URZ, 0xfc, !UPT ;  /* 0x000004940f0f7892 */ /* 0x000fe4000f8efcff */
[----:B------:R-:W-:Y:S02]  /*2d50*/  ULOP3.LUT UR13, UR13, 0x494, URZ, 0xfc, !UPT ;  /* 0x000004940d0d7892 */ /* 0x000fe4000f8efcff */
[----:B------:R-:W-:-:S02]  /*2d60*/  ULOP3.LUT UR26, UR26, 0xfffffffe, URZ, 0xc0, !UPT ;  /* 0xfffffffe1a1a7892 */ /* 0x000fc4000f8ec0ff */
[----:B------:R-:W-:Y:S02]  /*2d70*/  ULOP3.LUT UR24, UR24, 0xfffffffe, URZ, 0xc0, !UPT ;  /* 0xfffffffe18187892 */ /* 0x000fe4000f8ec0ff */
[----:B------:R-:W-:Y:S02]  /*2d80*/  UIADD3 UR22, UPT, UPT, UR22, 0x82, URZ ;  /* 0x0000008216167890 */ /* 0x000fe4000fffe0ff */
[----:B------:R-:W-:Y:S02]  /*2d90*/  ULOP3.LUT UR20, UR20, 0xfffffffe, URZ, 0xc0, !UPT ;  /* 0xfffffffe14147892 */ /* 0x000fe4000f8ec0ff */
[----:B------:R-:W-:Y:S02]  /*2da0*/  UPRMT UR25, UR15, 0x5410, UR6 ;  /* 0x000054100f197896 */ /* 0x000fe40008000006 */
[----:B------:R-:W-:Y:S01]  /*2db0*/  UPRMT UR21, UR13, 0x5410, UR5 ;  /* 0x000054100d157896 */ /* 0x000fe20008000005 */
[----:B------:R-:W-:-:S11]  /*2dc0*/  UMOV UR23, UR27 ;  /* 0x0000001b00177c82 */ /* 0x000fd60008000000 */
.L_x_52:
[----:B------:R-:W-:Y:S02]  /*2dd0*/  LEA R0, R10, UR4, 0x3 ;  /* 0x000000040a007c11 */ /* 0x000fe4000f8e18ff */
[----:B------:R-:W-:Y:S02]  /*2de0*/  SHF.L.U32 R5, R9, 0x1f, RZ ;  /* 0x0000001f09057819 */ /* 0x000fe400000006ff */
[----:B------:R-:W-:Y:S01]  /*2df0*/  PLOP3.LUT P0, PT, PT, PT, UP0, 0x80, 0x8 ;  /* 0x000000000008781c */ /* 0x000fe20003f0f008 */
[----:B------:R-:W-:Y:S01]  /*2e00*/  VIADD R3, R0, 0xb0 ;  /* 0x000000b000037836 */ /* 0x000fe20000000000 */
[----:B-1----:R-:W1:Y:S02]  /*2e10*/  SYNCS.PHASECHK.TRANS64.TRYWAIT P1, [R0+URZ+0xa0], R5 ;  /* 0x0000a005000075a7 */ /* 0x002e6400080211ff */
[----:B-1-3--:R-:W-:Y:S09]  /*2e20*/  @!P1 BRA `(.L_x_46) ;  /* 0x0000005800c49947 */ /* 0x00aff20003800000 */
.L_x_138:
[----:B------:R-:W-:Y:S01]  /*2e30*/  LEA R4, R10, UR4, 0x4 ;  /* 0x000000040a047c11 */ /* 0x000fe2000f8e20ff */
[----:B------:R-:W-:Y:S01]  /*2e40*/  @UP0 ULEA UR5, UR17, UR4, 0x3 ;  /* 0x0000000411050291 */ /* 0x000fe2000f8e18ff */
[----:B------:R-:W-:Y:S01]  /*2e50*/  PLOP3.LUT P2, PT, PT, PT, PT, 0x80, 0x8 ;  /* 0x000000000008781c */ /* 0x000fe20003f4f070 */
[----:B------:R-:W-:Y:S01]  /*2e60*/  ULEA UR6, UR18, UR4, 0x3 ;  /* 0x0000000412067291 */ /* 0x000fe2000f8e18ff */
[----:B------:R-:W-:Y:S01]  /*2e70*/  PRMT R3, RZ, 0x654, R3 ;  /* 0x00000654ff037816 */ /* 0x000fe20000000003 */
[----:B------:R-:W-:Y:S01]  /*2e80*/  ULEA UR7, UR18, UR19, 0x6 ;  /* 0x0000001312077291 */ /* 0x000fe2000f8e30ff */
[----:B-1----:R-:W1:Y:S01]  /*2e90*/  LDS.128 R4, [R4+0x110] ;  /* 0x0001100004047984 */ /* 0x002e620000000c00 */
[----:B---3--:R-:W-:Y:S02]  /*2ea0*/  @P0 SHF.L.U32 R2, R8, 0x1f, RZ ;  /* 0x0000001f08020819 */ /* 0x008fe400000006ff */
[----:B------:R-:W-:Y:S01]  /*2eb0*/  SHF.L.U32 R0, R11, 0x1f, RZ ;  /* 0x0000001f0b007819 */ /* 0x000fe200000006ff */
[----:B------:R-:W-:Y:S01]  /*2ec0*/  @!PT LDS RZ, [RZ] ;  /* 0x00000000fffff984 */ /* 0x000fe20000000800 */
[----:B------:R-:W-:Y:S01]  /*2ed0*/  @!PT LDS RZ, [RZ] ;  /* 0x00000000fffff984 */ /* 0x000fe20000000800 */
[----:B------:R-:W-:Y:S01]  /*2ee0*/  @!PT LDS RZ, [RZ] ;  /* 0x00000000fffff984 */ /* 0x000fe20000000800 */
[----:B------:R-:W-:Y:S01]  /*2ef0*/  @!PT LDS RZ, [RZ] ;  /* 0x00000000fffff984 */ /* 0x000fe20000000800 */
[----:B------:R2:W-:Y:S06]  /*2f00*/  MEMBAR.ALL.CTA ;  /* 0x0000000000007992 */ /* 0x0005ec0000008000 */
[----:B--2---:R-:W2:Y:S02]  /*2f10*/  FENCE.VIEW.ASYNC.S ;  /* 0x00000000000073c6 */ /* 0x004ea40000000000 */
[----:B--2---:R2:W-:Y:S01]  /*2f20*/  SYNCS.ARRIVE.TRANS64.RED.A1T0 RZ, [R3+URZ], RZ ;  /* 0x000000ff03ff79a7 */ /* 0x0045e200081004ff */
[----:B------:R2:W3:Y:S01]  /*2f30*/  @P0 SYNCS.PHASECHK.TRANS64.TRYWAIT P2, [UR5], R2 ;  /* 0x00000002ff0005a7 */ /* 0x0004e20008041105 */
[----:B-1----:R-:W-:Y:S01]  /*2f40*/  LOP3.LUT P1, RZ, R6, 0x1, RZ, 0xc0, !PT ;  /* 0x0000000106ff7812 */ /* 0x002fe2000782c0ff */
[----:B------:R-:W1:Y:S02]  /*2f50*/  SYNCS.PHASECHK.TRANS64.TRYWAIT P0, [UR6+0xd0], R0 ;  /* 0x0000d000ff0075a7 */ /* 0x000e640008001106 */
[----:B-123--:R-:W-:Y:S10]  /*2f60*/  @!P0 BRA `(.L_x_47) ;  /* 0x0000005800888947 */ /* 0x00eff40003800000 */
.L_x_140:
[----:B------:R-:W-:Y:S01]  /*2f70*/  IADD3 R10, PT, PT, R10, 0x1, RZ ;  /* 0x000000010a0a7810 */ /* 0x000fe20007ffe0ff */
[----:B------:R-:W-:Y:S06]  /*2f80*/  BRA.U !UP0, `(.L_x_48) ;  /* 0x0000000108d07547 */ /* 0x000fec000b800000 */
[----:B------:R-:W-:Y:S01]  /*2f90*/  UMOV UR16, URZ ;  /* 0x000000ff00107c82 */ /* 0x000fe20008000000 */
[----:B------:R-:W-:Y:S01]  /*2fa0*/  UMOV UR15, UR8 ;  /* 0x00000008000f7c82 */ /* 0x000fe20008000000 */
[----:B------:R-:W-:Y:S01]  /*2fb0*/  UMOV UR13, UR14 ;  /* 0x0000000e000d7c82 */ /* 0x000fe20008000000 */
[----:B------:R-:W-:-:S05]  /*2fc0*/  UMOV UR12, UR17 ;  /* 0x00000011000c7c82 */ /* 0x000fca0008000000 */
.L_x_51:
[----:B------:R-:W-:Y:S02]  /*2fd0*/  UIADD3 UR15, UPT, UPT, UR15, 0x1, URZ ;  /* 0x000000010f0f7890 */ /* 0x000fe4000fffe0ff */
[----:B--2---:R-:W-:Y:S02]  /*2fe0*/  ULEA UR5, UR12, UR4, 0x3 ;  /* 0x000000040c057291 */ /* 0x004fe4000f8e18ff */
[----:B------:R-:W-:Y:S01]  /*2ff0*/  UISETP.NE.AND UP1, UPT, UR15, URZ, UPT ;  /* 0x000000ff0f00728c */ /* 0x000fe2000bf25270 */
[----:B---3--:R-:W-:Y:S10]  /*3000*/  @P2 BRA `(.L_x_49) ;  /* 0x00000000000c2947 */ /* 0x008ff40003800000 */
[----:B-1----:R-:W-:Y:S04]  /*3010*/  SHF.L.U32 R3, R8, 0x1f, RZ ;  /* 0x0000001f08037819 */ /* 0x002fe800000006ff */
[----:B------:R-:W1:Y:S02]  /*3020*/  SYNCS.PHASECHK.TRANS64.TRYWAIT P0, [UR5], R3 ;  /* 0x00000003ff0075a7 */ /* 0x000e640008001105 */
[----:B-1----:R-:W-:Y:S05]  /*3030*/  @!P0 BRA `(.L_x_50) ;  /* 0x00000058006c8947 */ /* 0x002fea0003800000 */
.L_x_49:
[----:B------:R-:W-:Y:S01]  /*3040*/  UISETP.NE.AND UP2, UPT, UR13, 0x1, UPT ;  /* 0x000000010d00788c */ /* 0x000fe2000bf45270 */
[----:B------:R-:W-:Y:S01]  /*3050*/  PLOP3.LUT P2, PT, PT, PT, PT, 0x80, 0x8 ;  /* 0x000000000008781c */ /* 0x000fe20003f4f070 */
[----:B------:R-:W-:Y:S02]  /*3060*/  UIADD3 UR17, UPT, UPT, UR12, 0x1, URZ ;  /* 0x000000010c117890 */ /* 0x000fe4000fffe0ff */
[----:B------:R-:W-:Y:S02]  /*3070*/  ULEA UR30, UR12, UR10, 0xa ;  /* 0x0000000a0c1e7291 */ /* 0x000fe4000f8e50ff */
[----:B------:R-:W-:Y:S01]  /*3080*/  UISETP.NE.AND UP3, UPT, UR17, 0x5, UPT ;  /* 0x000000051100788c */ /* 0x000fe2000bf65270 */
[----:B------:R-:W-:Y:S01]  /*3090*/  PLOP3.LUT P0, PT, PT, PT, UP2, 0x80, 0x8 ;  /* 0x000000000008781c */ /* 0x000fe20003f0f028 */
[----:B------:R-:W-:Y:S02]  /*30a0*/  ULEA UR32, UR12, UR11, 0x7 ;  /* 0x0000000b0c207291 */ /* 0x000fe4000f8e38ff */
[----:B------:R-:W-:Y:S02]  /*30b0*/  USEL UR29, URZ, 0x1, UP3 ;  /* 0x00000001ff1d7887 */ /* 0x000fe40009800000 */
[----:B------:R-:W-:Y:S02]  /*30c0*/  USEL UR17, UR17, URZ, UP3 ;  /* 0x000000ff11117287 */ /* 0x000fe40009800000 */
[----:B------:R-:W-:Y:S02]  /*30d0*/  UIADD3 UR44, UPT, UPT, UR30, 0x4, URZ ;  /* 0x000000041e2c7890 */ /* 0x000fe4000fffe0ff */
[----:B------:R-:W-:Y:S01]  /*30e0*/  @UP2 ULEA UR28, UR17, UR4, 0x3 ;  /* 0x00000004111c2291 */ /* 0x000fe2000f8e18ff */
[----:B------:R-:W-:Y:S01]  /*30f0*/  LOP3.LUT R8, R8, UR29, RZ, 0x3c, !PT ;  /* 0x0000001d08087c12 */ /* 0x000fe2000f8e3cff */
[----:B------:R-:W-:Y:S02]  /*3100*/  UISETP.NE.U32.AND UP2, UPT, UR16, URZ, UPT ;  /* 0x000000ff1000728c */ /* 0x000fe4000bf45070 */
[----:B------:R-:W-:Y:S01]  /*3110*/  UIADD3 UR40, UPT, UPT, UR30, 0x200, URZ ;  /* 0x000002001e287890 */ /* 0x000fe2000fffe0ff */
[----:B-1----:R-:W-:Y:S01]  /*3120*/  @P0 SHF.L.U32 R0, R8, 0x1f, RZ ;  /* 0x0000001f08000819 */ /* 0x002fe200000006ff */
[----:B------:R-:W-:Y:S02]  /*3130*/  UIADD3 UR36, UPT, UPT, UR30, 0x204, URZ ;  /* 0x000002041e247890 */ /* 0x000fe4000fffe0ff */
[----:B------:R-:W-:Y:S01]  /*3140*/  UIADD3 UR5, UPT, UPT, UR5, 0x28, URZ ;  /* 0x0000002805057890 */ /* 0x000fe2000fffe0ff */
[----:B------:R2:W3:Y:S01]  /*3150*/  @P0 SYNCS.PHASECHK.TRANS64.TRYWAIT P2, [UR28], R0 ;  /* 0x00000000ff0005a7 */ /* 0x0004e2000804111c */
[----:B------:R-:W-:Y:S02]  /*3160*/  ULEA UR28, UR12, UR9, 0xa ;  /* 0x000000090c1c7291 */ /* 0x000fe4000f8e50ff */
[----:B------:R-:W-:Y:S02]  /*3170*/  UIADD3 UR13, UPT, UPT, UR13, -0x1, URZ ;  /* 0xffffffff0d0d7890 */ /* 0x000fe4000fffe0ff */
[----:B------:R-:W-:Y:S02]  /*3180*/  UIADD3 UR42, UPT, UPT, UR28, 0x2, URZ ;  /* 0x000000021c2a7890 */ /* 0x000fe4000fffe0ff */
[----:B------:R-:W-:Y:S02]  /*3190*/  UIADD3 UR38, UPT, UPT, UR28, 0x4, URZ ;  /* 0x000000041c267890 */ /* 0x000fe4000fffe0ff */
[----:B------:R-:W-:Y:S01]  /*31a0*/  UIADD3 UR34, UPT, UPT, UR28, 0x6, URZ ;  /* 0x000000061c227890 */ /* 0x000fe2000fffe0ff */
[----:B------:R-:W-:Y:S01]  /*31b0*/  UMOV UR33, 0x4008 ;  /* 0x0000400800217882 */ /* 0x000fe20000000000 */
[----:B------:R-:W-:Y:S01]  /*31c0*/  UMOV UR31, 0x40004040 ;  /* 0x40004040001f7882 */ /* 0x000fe20000000000 */
[----:B------:R2:W-:Y:S01]  /*31d0*/  UTCCP.T.S.128dp128bit tmem[UR19+0x80], gdesc[UR32] ;  /* 0x00008020130079e7 */ /* 0x0005e20008180000 */
[----:B------:R-:W-:Y:S01]  /*31e0*/  UMOV UR29, 0x40004040 ;  /* 0x40004040001d7882 */ /* 0x000fe20000000000 */
[----:B------:R-:W-:Y:S01]  /*31f0*/  UMOV UR45, 0x40004040 ;  /* 0x40004040002d7882 */ /* 0x000fe20000000000 */
[----:B------:R2:W-:Y:S01]  /*3200*/  UTCHMMA gdesc[UR28], gdesc[UR30], tmem[UR7], tmem[UR26], idesc[UR27], UP2 ;  /* 0x00ff1a1e1c0075ea */ /* 0x0005e20009000007 */
[----:B------:R-:W-:Y:S01]  /*3210*/  UMOV UR43, 0x40004040 ;  /* 0x40004040002b7882 */ /* 0x000fe20000000000 */
[----:B------:R-:W-:Y:S01]  /*3220*/  UMOV UR41, 0x40004040 ;  /* 0x4000404000297882 */ /* 0x000fe20000000000 */
[----:B------:R2:W-:Y:S01]  /*3230*/  UTCHMMA gdesc[UR42], gdesc[UR44], tmem[UR7], tmem[UR24], idesc[UR25], UPT ;  /* 0x00ff182c2a0075ea */ /* 0x0005e2000b800007 */
[----:B------:R-:W-:Y:S01]  /*3240*/  UMOV UR39, 0x40004040 ;  /* 0x4000404000277882 */ /* 0x000fe20000000000 */
[----:B------:R-:W-:Y:S01]  /*3250*/  UMOV UR37, 0x40004040 ;  /* 0x4000404000257882 */ /* 0x000fe20000000000 */
[----:B------:R2:W-:Y:S01]  /*3260*/  UTCHMMA gdesc[UR38], gdesc[UR40], tmem[UR7], tmem[UR22], idesc[UR23], UPT ;  /* 0x00ff1628260075ea */ /* 0x0005e2000b800007 */
[----:B------:R-:W-:Y:S01]  /*3270*/  UMOV UR35, 0x40004040 ;  /* 0x4000404000237882 */ /* 0x000fe20000000000 */
[----:B------:R-:W-:Y:S01]  /*3280*/  UMOV UR16, 0x1 ;  /* 0x0000000100107882 */ /* 0x000fe20000000000 */
[----:B------:R2:W-:Y:S01]  /*3290*/  UTCHMMA gdesc[UR34], gdesc[UR36], tmem[UR7], tmem[UR20], idesc[UR21], UPT ;  /* 0x00ff1424220075ea */ /* 0x0005e2000b800007 */
[----:B------:R2:W-:Y:S01]  /*32a0*/  UTCBAR [UR5], URZ ;  /* 0x000000ff050073e9 */ /* 0x0005e200080000ff */
[----:B------:R-:W-:Y:S01]  /*32b0*/  UMOV UR12, UR17 ;  /* 0x00000011000c7c82 */ /* 0x000fe20008000000 */
[----:B------:R-:W-:Y:S05]  /*32c0*/  BRA.U UP1, `(.L_x_51) ;  /* 0xfffffffd01407547 */ /* 0x000fea000b83ffff */
.L_x_48:
[----:B------:R-:W-:Y:S01]  /*32d0*/  UIADD3 UR18, UPT, UPT, UR18, 0x1, URZ ;  /* 0x0000000112127890 */ /* 0x000fe2000fffe0ff */
[C---:B------:R-:W-:Y:S01]  /*32e0*/  ISETP.NE.AND P0, PT, R10.reuse, 0x2, PT ;  /* 0x000000020a00780c */ /* 0x040fe20003f05270 */
[----:B------:R-:W-:Y:S02]  /*32f0*/  UIADD3 UR6, UPT, UPT, UR6, 0xc0, URZ ;  /* 0x000000c006067890 */ /* 0x000fe4000fffe0ff */
[----:B------:R-:W-:Y:S01]  /*3300*/  UISETP.NE.AND UP1, UPT, UR18, 0x2, UPT ;  /* 0x000000021200788c */ /* 0x000fe2000bf25270 */
[----:B-12---:R-:W-:Y:S02]  /*3310*/  SEL R0, RZ, 0x1, P0 ;  /* 0x00000001ff007807 */ /* 0x006fe40000000000 */
[----:B------:R-:W-:Y:S01]  /*3320*/  SEL R10, R10, RZ, P0 ;  /* 0x000000ff0a0a7207 */ /* 0x000fe20000000000 */
[----:B------:R-:W-:Y:S01]  /*3330*/  USEL UR5, URZ, 0x1, UP1 ;  /* 0x00000001ff057887 */ /* 0x000fe20008800000 */
[----:B------:R-:W-:Y:S01]  /*3340*/  LOP3.LUT R9, R9, R0, RZ, 0x3c, !PT ;  /* 0x0000000009097212 */ /* 0x000fe200078e3cff */
[----:B------:R-:W-:Y:S01]  /*3350*/  USEL UR18, UR18, URZ, UP1 ;  /* 0x000000ff12127287 */ /* 0x000fe20008800000 */
[----:B------:R1:W-:Y:S03]  /*3360*/  UTCBAR [UR6], URZ ;  /* 0x000000ff060073e9 */ /* 0x0003e600080000ff */
[----:B------:R-:W-:Y:S01]  /*3370*/  LOP3.LUT R11, R11, UR5, RZ, 0x3c, !PT ;  /* 0x000000050b0b7c12 */ /* 0x000fe2000f8e3cff */
[----:B------:R-:W-:Y:S07]  /*3380*/  @P1 BRA `(.L_x_52) ;  /* 0xfffffff800901947 */ /* 0x000fee000383ffff */
[----:B------:R-:W2:Y:S01]  /*3390*/  S2UR UR5, SR_CgaCtaId ;  /* 0x00000000000579c3 */ /* 0x000ea20000008800 */
[----:B------:R-:W-:Y:S01]  /*33a0*/  ELECT P0, URZ, PT ;  /* 0x0000000000ff782f */ /* 0x000fe20003800000 */
[----:B------:R-:W-:Y:S01]  /*33b0*/  IMAD.MOV.U32 R0, RZ, RZ, 0x1 ;  /* 0x00000001ff007424 */ /* 0x000fe200078e00ff */
[----:B------:R-:W-:Y:S01]  /*33c0*/  UIADD3 UR4, UPT, UPT, UR4, 0xd0, URZ ;  /* 0x000000d004047890 */ /* 0x000fe2000fffe0ff */
[----:B------:R-:W-:Y:S01]  /*33d0*/  SHF.L.U32 R3, R11, 0x1f, RZ ;  /* 0x0000001f0b037819 */ /* 0x000fe200000006ff */
[----:B-1----:R-:W-:-:S03]  /*33e0*/  UMOV UR6, 0x40 ;  /* 0x0000004000067882 */ /* 0x002fc60000000000 */
[----:B------:R-:W-:Y:S01]  /*33f0*/  UVIRTCOUNT.DEALLOC.SMPOOL 0x80 ;  /* 0x000000800000784c */ /* 0x000fe20000000000 */
[----:B--2---:R-:W-:Y:S02]  /*3400*/  ULEA UR5, UR5, UR6, 0x18 ;  /* 0x0000000605057291 */ /* 0x004fe4000f8ec0ff */
[----:B------:R-:W-:-:S07]  /*3410*/  ULEA UR6, UR18, UR4, 0x3 ;  /* 0x0000000412067291 */ /* 0x000fce000f8e18ff */
[----:B------:R1:W-:Y:S02]  /*3420*/  @P0 STS.U8 [UR5+0x1c], R0 ;  /* 0x00001c00ff000988 */ /* 0x0003e40008000005 */
[----:B------:R-:W2:Y:S02]  /*3430*/  SYNCS.PHASECHK.TRANS64.TRYWAIT P0, [UR6], R3 ;  /* 0x00000003ff0075a7 */ /* 0x000ea40008001106 */
[----:B-12---:R-:W-:Y:S05]  /*3440*/  @!P0 BRA `(.L_x_53) ;  /* 0x0000005400808947 */ /* 0x006fea0003800000 */
.L_x_143:
[----:B------:R-:W-:-:S04]  /*3450*/  UIADD3 UR7, UPT, UPT, UR18, 0x1, URZ ;  /* 0x0000000112077890 */ /* 0x000fc8000fffe0ff */
[----:B------:R-:W-:-:S04]  /*3460*/  UISETP.NE.AND UP0, UPT, UR7, 0x2, UPT ;  /* 0x000000020700788c */ /* 0x000fc8000bf05270 */
[----:B------:R-:W-:Y:S02]  /*3470*/  USEL UR6, URZ, 0x1, UP0 ;  /* 0x00000001ff067887 */ /* 0x000fe40008000000 */
[----:B------:R-:W-:-:S04]  /*3480*/  USEL UR7, UR7, URZ, UP0 ;  /* 0x000000ff07077287 */ /* 0x000fc80008000000 */
[----:B------:R-:W-:Y:S01]  /*3490*/  ULEA UR7, UR7, UR4, 0x3 ;  /* 0x0000000407077291 */ /* 0x000fe2000f8e18ff */
[----:B-1----:R-:W-:-:S04]  /*34a0*/  LOP3.LUT R3, R11, UR6, RZ, 0x3c, !PT ;  /* 0x000000060b037c12 */ /* 0x002fc8000f8e3cff */
[----:B------:R-:W-:-:S04]  /*34b0*/  SHF.L.U32 R3, R3, 0x1f, RZ ;  /* 0x0000001f03037819 */ /* 0x000fc800000006ff */
[----:B------:R-:W1:Y:S02]  /*34c0*/  SYNCS.PHASECHK.TRANS64.TRYWAIT P0, [UR7], R3 ;  /* 0x00000003ff0075a7 */ /* 0x000e640008001107 */
[----:B-1----:R-:W-:Y:S05]  /*34d0*/  @!P0 BRA `(.L_x_54) ;  /* 0x0000005400748947 */ /* 0x002fea0003800000 */
.L_x_145:
[----:B------:R-:W-:Y:S01]  /*34e0*/  NOP ;  /* 0x0000000000007918 */ /* 0x000fe20000000000 */
[----:B-1----:R-:W1:Y:S01]  /*34f0*/  LDS R0, [UR5+0x14] ;  /* 0x00001405ff007984 */ /* 0x002e620008000800 */
[----:B------:R-:W-:Y:S01]  /*3500*/  ULOP3.LUT UR6, UR19, 0xffff, URZ, 0xc0, !UPT ;  /* 0x0000ffff13067892 */ /* 0x000fe2000f8ec0ff */
[----:B------:R-:W-:Y:S01]  /*3510*/  UMOV UR8, 0xffff ;  /* 0x0000ffff00087882 */ /* 0x000fe20000000000 */
[----:B------:R-:W-:Y:S02]  /*3520*/  UMOV UR4, 0x1 ;  /* 0x0000000100047882 */ /* 0x000fe40000000000 */
[----:B------:R-:W-:-:S04]  /*3530*/  USHF.R.U32.HI UR6, URZ, 0x5, UR6 ;  /* 0x00000005ff067899 */ /* 0x000fc80008011606 */
[----:B------:R-:W-:Y:S02]  /*3540*/  USHF.L.U32 UR8, UR8, UR6, URZ ;  /* 0x0000000608087299 */ /* 0x000fe400080006ff */
[----:B------:R-:W-:-:S04]  /*3550*/  USHF.L.U32 UR4, UR4, UR6, URZ ;  /* 0x0000000604047299 */ /* 0x000fc800080006ff */
[----:B-1----:R-:W-:-:S04]  /*3560*/  LOP3.LUT R0, R0, UR8, RZ, 0xc0, !PT ;  /* 0x0000000800007c12 */ /* 0x002fc8000f8ec0ff */
[----:B------:R-:W-:-:S13]  /*3570*/  ISETP.NE.AND P0, PT, R0, UR8, PT ;  /* 0x0000000800007c0c */ /* 0x000fda000bf05270 */
[----:B------:R-:W-:Y:S05]  /*3580*/  @P0 BRA `(.L_x_55) ;  /* 0x0000000000580947 */ /* 0x000fea0003800000 */
[----:B------:R-:W1:Y:S02]  /*3590*/  LDS R0, [UR5+0x18] ;  /* 0x00001805ff007984 */ /* 0x000e640008000800 */
[----:B-1----:R-:W-:-:S04]  /*35a0*/  LOP3.LUT R0, R0, UR4, RZ, 0xc0, !PT ;  /* 0x0000000400007c12 */ /* 0x002fc8000f8ec0ff */
[----:B------:R-:W-:-:S13]  /*35b0*/  ISETP.NE.AND P0, PT, R0, UR4, PT ;  /* 0x0000000400007c0c */ /* 0x000fda000bf05270 */
[----:B------:R-:W-:Y:S05]  /*35c0*/  @P0 BRA `(.L_x_56) ;  /* 0x00000000003c0947 */ /* 0x000fea0003800000 */
[----:B------:R-:W1:Y:S01]  /*35d0*/  S2R R2, SR_LANEID ;  /* 0x0000000000027919 */ /* 0x000e620000000000 */
[----:B------:R-:W-:Y:S01]  /*35e0*/  ULOP3.LUT UR8, URZ, UR8, URZ, 0x33, !UPT ;  /* 0x00000008ff087292 */ /* 0x000fe2000f8e33ff */
[----:B------:R-:W-:Y:S01]  /*35f0*/  LOP3.LUT R4, RZ, UR4, RZ, 0x33, !PT ;  /* 0x00000004ff047c12 */ /* 0x000fe2000f8e33ff */
[----:B------:R-:W-:Y:S02]  /*3600*/  VOTEU.ANY UR7, UPT, PT ;  /* 0x0000000000077886 */ /* 0x000fe400038e0100 */
[----:B------:R-:W-:Y:S01]  /*3610*/  UFLO.U32 UR7, UR7 ;  /* 0x00000007000772bd */ /* 0x000fe200080e0000 */
[----:B------:R-:W2:Y:S01]  /*3620*/  REDUX UR4, R4 ;  /* 0x00000000040473c4 */ /* 0x000ea20000000000 */
[----:B------:R-:W-:-:S06]  /*3630*/  IMAD.U32 R0, RZ, RZ, UR8 ;  /* 0x00000008ff007e24 */ /* 0x000fcc000f8e00ff */
[----:B------:R4:W-:Y:S01]  /*3640*/  UTCATOMSWS.AND URZ, UR8 ;  /* 0x0000000800ff79e3 */ /* 0x0009e20008000000 */
[----:B------:R-:W3:Y:S01]  /*3650*/  REDUX UR6, R0 ;  /* 0x00000000000673c4 */ /* 0x000ee20000000000 */
[----:B-1----:R-:W-:Y:S01]  /*3660*/  ISETP.EQ.U32.AND P0, PT, R2, UR7, PT ;  /* 0x0000000702007c0c */ /* 0x002fe2000bf02070 */
[----:B--2---:R-:W-:Y:S01]  /*3670*/  IMAD.U32 R2, RZ, RZ, UR4 ;  /* 0x00000004ff027e24 */ /* 0x004fe2000f8e00ff */
[----:B---3--:R-:W-:-:S11]  /*3680*/  MOV R3, UR6 ;  /* 0x0000000600037c02 */ /* 0x008fd60008000f00 */
[----:B------:R4:W-:Y:S04]  /*3690*/  @P0 ATOMS.AND RZ, [UR5+0x14], R3 ;  /* 0x00001403ffff098c */ /* 0x0009e8000a800005 */
[----:B------:R4:W-:Y:S01]  /*36a0*/  @P0 ATOMS.AND RZ, [UR5+0x18], R2 ;  /* 0x00001802ffff098c */ /* 0x0009e2000a800005 */
[----:B------:R-:W-:Y:S05]  /*36b0*/  BRA `(.L_x_57) ;  /* 0x0000000000147947 */ /* 0x000fea0003800000 */
.L_x_56:
[----:B------:R-:W-:Y:S02]  /*36c0*/  MOV R2, 0x36e0 ;  /* 0x000036e000027802 */ /* 0x000fe40000000f00 */
[----:B---3-5:R-:W-:Y:S05]  /*36d0*/  CALL.REL.NOINC `($__internal_0_$__cuda_sm10x_tcgen05_guardrail_trap_col_being_dealloced_not_returned_by_alloc) ;  /* 0x00000058005c7944 */ /* 0x028fea0003c00000 */
[----:B------:R-:W-:Y:S05]  /*36e0*/  BRA `(.L_x_57) ;  /* 0x0000000000087947 */ /* 0x000fea0003800000 */
.L_x_55:
[----:B------:R-:W-:Y:S02]  /*36f0*/  MOV R2, 0x3710 ;  /* 0x0000371000027802 */ /* 0x000fe40000000f00 */
[----:B---3-5:R-:W-:Y:S05]  /*3700*/  CALL.REL.NOINC `($__internal_2_$__cuda_sm10x_tcgen05_guardrail_trap_unallocated_columns_being_dealloced) ;  /* 0x0000005800687944 */ /* 0x028fea0003c00000 */
.L_x_57:
[----:B------:R-:W-:Y:S01]  /*3710*/  NOP ;  /* 0x0000000000007918 */ /* 0x000fe20000000000 */
[----:B----4-:R-:W-:Y:S05]  /*3720*/  EXIT ;  /* 0x000000000000794d */ /* 0x010fea0003800000 */
.L_x_41:
[----:B------:R-:W-:Y:S05]  /*3730*/  BRA.U !UP0, `(.L_x_58) ;  /* 0x0000001508547547 */ /* 0x000fea000b800000 */
[----:B------:R-:W1:Y:S01]  /*3740*/  LDC R0, c[0x0][0xd30] ;  /* 0x00034c00ff007b82 */ /* 0x000e620000000800 */
[----:B------:R-:W-:Y:S01]  /*3750*/  UMOV UR4, 0x400 ;  /* 0x0000040000047882 */ /* 0x000fe20000000000 */
[----:B------:R-:W-:Y:S01]  /*3760*/  HFMA2 R34, -RZ, RZ, 0, 0 ;  /* 0x00000000ff227431 */ /* 0x000fe200000001ff */
[----:B------:R-:W-:Y:S01]  /*3770*/  ULEA UR4, UR37, UR4, 0x18 ;  /* 0x0000000425047291 */ /* 0x000fe2000f8ec0ff */
[----:B------:R-:W-:Y:S01]  /*3780*/  IMAD.MOV.U32 R37, RZ, RZ, 0x1 ;  /* 0x00000001ff257424 */ /* 0x000fe200078e00ff */
[----:B------:R-:W-:Y:S01]  /*3790*/  UISETP.NE.AND UP0, UPT, UR8, 0x2, UPT ;  /* 0x000000020800788c */ /* 0x000fe2000bf05270 */
[----:B------:R-:W-:Y:S01]  /*37a0*/  IMAD.MOV.U32 R36, RZ, RZ, RZ ;  /* 0x000000ffff247224 */ /* 0x000fe200078e00ff */
[----:B------:R-:W-:Y:S01]  /*37b0*/  UIADD3 UR5, UPT, UPT, UR4, 0x68, URZ ;  /* 0x0000006804057890 */ /* 0x000fe2000fffe0ff */
[----:B------:R-:W2:Y:S01]  /*37c0*/  LDC R29, c[0x0][0x370] ;  /* 0x0000dc00ff1d7b82 */ /* 0x000ea20000000800 */
[----:B------:R-:W-:Y:S01]  /*37d0*/  MOV R31, 0x2000 ;  /* 0x00002000001f7802 */ /* 0x000fe20000000f00 */
[----:B------:R-:W-:-:S02]  /*37e0*/  UPLOP3.LUT UP1, UPT, UPT, UPT, UPT, 0x40, 0x4 ;  /* 0x000000000004789c */ /* 0x000fc40003f2e870 */
[----:B------:R-:W-:Y:S02]  /*37f0*/  USEL UR6, URZ, 0x1, UP0 ;  /* 0x00000001ff067887 */ /* 0x000fe40008000000 */
[----:B------:R-:W-:Y:S02]  /*3800*/  UIADD3 UR57, UPT, UPT, UR4, 0x50, URZ ;  /* 0x0000005004397890 */ /* 0x000fe4000fffe0ff */
[----:B------:R-:W4:Y:S01]  /*3810*/  LDC R8, c[0x0][0xd0c] ;  /* 0x00034300ff087b82 */ /* 0x000f220000000800 */
[----:B------:R-:W-:Y:S02]  /*3820*/  UIADD3 UR49, UPT, UPT, UR4, 0x58, URZ ;  /* 0x0000005804317890 */ /* 0x000fe4000fffe0ff */
[----:B------:R-:W-:Y:S02]  /*3830*/  UIADD3 UR41, UPT, UPT, UR4, 0x60, URZ ;  /* 0x0000006004297890 */ /* 0x000fe4000fffe0ff */
[----:B------:R-:W-:-:S03]  /*3840*/  UPRMT UR5, UR37, 0x654, UR5 ;  /* 0x0000065425057896 */ /* 0x000fc60008000005 */
[----:B------:R-:W2:Y:S01]  /*3850*/  LDC R28, c[0x0][0xd20] ;  /* 0x00034800ff1c7b82 */ /* 0x000ea20000000800 */
[----:B-1----:R-:W-:-:S07]  /*3860*/  ISETP.NE.AND P1, PT, R0, 0x1, PT ;  /* 0x000000010000780c */ /* 0x002fce0003f25270 */
[----:B------:R-:W1:Y:S08]  /*3870*/  LDC.64 R38, c[0x0][0x348] ;  /* 0x0000d200ff267b82 */ /* 0x000e700000000a00 */
[----:B------:R-:W1:Y:S08]  /*3880*/  LDC.64 R18, c[0x0][0xa88] ;  /* 0x0002a200ff127b82 */ /* 0x000e700000000a00 */
[----:B------:R-:W1:Y:S08]  /*3890*/  LDC.64 R22, c[0x0][0xd10] ;  /* 0x00034400ff167b82 */ /* 0x000e700000000a00 */
[----:B------:R-:W1:Y:S08]  /*38a0*/  LDC.64 R6, c[0x0][0xd18] ;  /* 0x00034600ff067b82 */ /* 0x000e700000000a00 */
[----:B------:R-:W1:Y:S08]  /*38b0*/  LDC.64 R4, c[0x0][0xd28] ;  /* 0x00034a00ff047b82 */ /* 0x000e700000000a00 */
[----:B------:R-:W1:Y:S08]  /*38c0*/  LDC.64 R20, c[0x0][0xa90] ;  /* 0x0002a400ff147b82 */ /* 0x000e700000000a00 */
[----:B--2-4-:R-:W1:Y:S02]  /*38d0*/  LDC R30, c[0x0][0x374] ;  /* 0x0000dd00ff1e7b82 */ /* 0x014e640000000800 */
.L_x_69:
[----:B------:R-:W-:Y:S02]  /*38e0*/  LEA R0, R36, UR4, 0x3 ;  /* 0x0000000424007c11 */ /* 0x000fe4000f8e18ff */
[----:B------:R-:W-:Y:S02]  /*38f0*/  SHF.L.U32 R3, R34, 0x1f, RZ ;  /* 0x0000001f22037819 */ /* 0x000fe400000006ff */
[----:B------:R-:W-:Y:S02]  /*3900*/  LEA R24, R36, UR4, 0x4 ;  /* 0x0000000424187c11 */ /* 0x000fe4000f8e20ff */
[----:B------:R-:W2:Y:S02]  /*3910*/  SYNCS.PHASECHK.TRANS64.TRYWAIT P0, [R0+URZ+0xa0], R3 ;  /* 0x0000a003000075a7 */ /* 0x000ea400080011ff */
[----:B--2-4-:R-:W-:Y:S05]  /*3920*/  @!P0 BRA `(.L_x_59) ;  /* 0x0000005000788947 */ /* 0x014fea0003800000 */
.L_x_146:
[----:B---3--:R-:W-:Y:S01]  /*3930*/  ISETP.GE.AND P0, PT, R2, 0x1, PT ;  /* 0x000000010200780c */ /* 0x008fe20003f06270 */
[----:B------:R-:W3:Y:S01]  /*3940*/  LDS.128 R24, [R24+0x110] ;  /* 0x0001100018187984 */ /* 0x000ee20000000c00 */
[----:B--2---:R-:W-:Y:S01]  /*3950*/  VIADD R0, R0, 0xb0 ;  /* 0x000000b000007836 */ /* 0x004fe20000000000 */
[----:B------:R-:W-:Y:S01]  /*3960*/  @!PT LDS RZ, [RZ] ;  /* 0x00000000fffff984 */ /* 0x000fe20000000800 */
[----:B------:R-:W-:Y:S01]  /*3970*/  @!PT LDS RZ, [RZ] ;  /* 0x00000000fffff984 */ /* 0x000fe20000000800 */
[----:B------:R-:W-:Y:S01]  /*3980*/  @!PT LDS RZ, [RZ] ;  /* 0x00000000fffff984 */ /* 0x000fe20000000800 */
[----:B------:R-:W-:Y:S01]  /*3990*/  @!PT LDS RZ, [RZ] ;  /* 0x00000000fffff984 */ /* 0x000fe20000000800 */
[----:B------:R2:W-:Y:S06]  /*39a0*/  MEMBAR.ALL.CTA ;  /* 0x0000000000007992 */ /* 0x0005ec0000008000 */
[----:B--2---:R-:W2:Y:S01]  /*39b0*/  FENCE.VIEW.ASYNC.S ;  /* 0x00000000000073c6 */ /* 0x004ea20000000000 */
[----:B------:R-:W-:Y:S04]  /*39c0*/  PRMT R0, RZ, 0x654, R0 ;  /* 0x00000654ff007816 */ /* 0x000fe80000000000 */
[----:B--2---:R2:W-:Y:S01]  /*39d0*/  SYNCS.ARRIVE.TRANS64.RED.A1T0 RZ, [R0+URZ], RZ ;  /* 0x000000ff00ff79a7 */ /* 0x0045e200081004ff */
[----:B---3--:R-:W-:Y:S11]  /*39e0*/  LOP3.LUT P3, RZ, R26, 0x1, RZ, 0xc0, !PT ;  /* 0x000000011aff7812 */ /* 0x008ff6000786c0ff */
[----:B------:R-:W-:Y:S02]  /*39f0*/  @!UPT UIADD3 URZ, UPT, UPT, URZ, URZ, URZ ;  /* 0x000000fffffff290 */ /* 0x000fe4000fffe0ff */
[----:B------:R-:W-:Y:S02]  /*3a00*/  @P3 MOV R13, R24 ;  /* 0x00000018000d3202 */ /* 0x000fe40000000f00 */
[----:B------:R-:W-:Y:S01]  /*3a10*/  @P3 LOP3.LUT R10, R25, 0xffff, RZ, 0xc0, !PT ;  /* 0x0000ffff190a3812 */ /* 0x000fe200078ec0ff */
[----:B--2---:R-:W-:Y:S06]  /*3a20*/  @!P0 BRA `(.L_x_60) ;  /* 0x0000000000a48947 */ /* 0x004fec0003800000 */
[----:B-1----:R-:W-:Y:S01]  /*3a30*/  IMAD.HI.U32 R41, R30, R7, RZ ;  /* 0x000000071e297227 */ /* 0x002fe200078e00ff */
[----:B------:R-:W-:Y:S02]  /*3a40*/  ISETP.NE.AND P0, PT, R6, 0x1, PT ;  /* 0x000000010600780c */ /* 0x000fe40003f05270 */
[----:B------:R-:W-:Y:S01]  /*3a50*/  ISETP.NE.AND P2, PT, R2, 0x1, PT ;  /* 0x000000010200780c */ /* 0x000fe20003f45270 */
[----:B------:R-:W-:Y:S01]  /*3a60*/  IMAD.HI.U32 R40, R29, R22, RZ ;  /* 0x000000161d287227 */ /* 0x000fe200078e00ff */
[----:B------:R-:W-:Y:S02]  /*3a70*/  SHF.R.U32.HI R41, RZ, R28, R41 ;  /* 0x0000001cff297219 */ /* 0x000fe40000011629 */
[----:B------:R-:W-:Y:S01]  /*3a80*/  ISETP.NE.AND P4, PT, R8, 0x1, PT ;  /* 0x000000010800780c */ /* 0x000fe20003f85270 */
[----:B------:R-:W-:Y:S01]  /*3a90*/  IMAD.HI.U32 R42, R13, R22, RZ ;  /* 0x000000160d2a7227 */ /* 0x000fe200078e00ff */
[----:B------:R-:W-:Y:S02]  /*3aa0*/  SHF.R.U32.HI R40, RZ, R23, R40 ;  /* 0x00000017ff287219 */ /* 0x000fe40000011628 */
[----:B------:R-:W-:Y:S01]  /*3ab0*/  SEL R3, R30, R41, !P0 ;  /* 0x000000291e037207 */ /* 0x000fe20004000000 */
[C---:B------:R-:W-:Y:S01]  /*3ac0*/  IMAD.HI.U32 R41, R10.reuse, R7, RZ ;  /* 0x000000070a297227 */ /* 0x040fe200078e00ff */
[----:B------:R-:W-:Y:S02]  /*3ad0*/  SEL R11, R29, R40, !P4 ;  /* 0x000000281d0b7207 */ /* 0x000fe40006000000 */
[----:B------:R-:W-:Y:S01]  /*3ae0*/  SHF.R.U32.HI R42, RZ, R23, R42 ;  /* 0x00000017ff2a7219 */ /* 0x000fe2000001162a */
[----:B------:R-:W-:Y:S01]  /*3af0*/  IMAD.HI.U32 R44, R3, R4, RZ ;  /* 0x00000004032c7227 */ /* 0x000fe200078e00ff */
[----:B------:R-:W-:Y:S03]  /*3b00*/  SHF.R.U32.HI R41, RZ, R28, R41 ;  /* 0x0000001cff297219 */ /* 0x000fe60000011629 */
[----:B------:R-:W-:Y:S01]  /*3b10*/  IMAD.HI.U32 R40, R11, R4, RZ ;  /* 0x000000040b287227 */ /* 0x000fe200078e00ff */
[----:B------:R-:W-:Y:S02]  /*3b20*/  @P2 SHF.R.U32.HI R3, RZ, R5, R44 ;  /* 0x00000005ff032219 */ /* 0x000fe4000001162c */
[----:B------:R-:W-:Y:S02]  /*3b30*/  SEL R9, R10, R41, !P0 ;  /* 0x000000290a097207 */ /* 0x000fe40004000000 */
[----:B------:R-:W-:Y:S01]  /*3b40*/  @P2 SHF.R.U32.HI R11, RZ, R5, R40 ;  /* 0x00000005ff0b2219 */ /* 0x000fe20000011628 */
[C---:B------:R-:W-:Y:S01]  /*3b50*/  IMAD R12, R2.reuse, R3, RZ ;  /* 0x00000003020c7224 */ /* 0x040fe200078e02ff */
[----:B------:R-:W-:Y:S01]  /*3b60*/  SEL R3, R13, R42, !P4 ;  /* 0x0000002a0d037207 */ /* 0x000fe20006000000 */
[C---:B------:R-:W-:Y:S03]  /*3b70*/  IMAD.HI.U32 R16, R9.reuse, R4, RZ ;  /* 0x0000000409107227 */ /* 0x040fe600078e00ff */
[----:B------:R-:W-:Y:S01]  /*3b80*/  ISETP.GE.AND P0, PT, R9, R12, PT ;  /* 0x0000000c0900720c */ /* 0x000fe20003f06270 */
[C---:B------:R-:W-:Y:S01]  /*3b90*/  IMAD R14, R2.reuse, R11, RZ ;  /* 0x0000000b020e7224 */ /* 0x040fe200078e02ff */
[----:B------:R-:W-:Y:S04]  /*3ba0*/  SHF.R.U32.HI R16, RZ, R5, R16 ;  /* 0x00000005ff107219 */ /* 0x000fe80000011610 */
[----:B------:R-:W-:Y:S02]  /*3bb0*/  ISETP.GE.OR P0, PT, R3, R14, P0 ;  /* 0x0000000e0300720c */ /* 0x000fe40000706670 */
[----:B------:R-:W-:Y:S05]  /*3bc0*/  SEL R17, R9, R16, !P2 ;  /* 0x0000001009117207 */ /* 0x000fea0005000000 */
[----:B------:R-:W-:Y:S04]  /*3bd0*/  IMAD.MOV R15, RZ, RZ, -R17 ;  /* 0x000000ffff0f7224 */ /* 0x000fe800078e0a11 */
[----:B------:R-:W-:Y:S02]  /*3be0*/  IMAD R15, R2, R15, R9 ;  /* 0x0000000f020f7224 */ /* 0x000fe400078e0209 */
[C---:B------:R-:W-:Y:S05]  /*3bf0*/  @!P0 IMAD.HI.U32 R12, R3.reuse, R4, RZ ;  /* 0x00000004030c8227 */ /* 0x040fea00078e00ff */
[----:B------:R-:W-:Y:S04]  /*3c00*/  @!P0 SHF.R.U32.HI R12, RZ, R5, R12 ;  /* 0x00000005ff0c8219 */ /* 0x000fe8000001160c */
[----:B------:R-:W-:Y:S01]  /*3c10*/  @!P0 SEL R0, R3, R12, !P2 ;  /* 0x0000000c03008207 */ /* 0x000fe20005000000 */
[----:B------:R-:W-:Y:S03]  /*3c20*/  IMAD.MOV R12, RZ, RZ, -R3 ;  /* 0x000000ffff0c7224 */ /* 0x000fe600078e0a03 */
[----:B------:R-:W-:Y:S01]  /*3c30*/  @!P0 IADD3 R16, PT, PT, R17, -R0, RZ ;  /* 0x8000000011108210 */ /* 0x000fe20007ffe0ff */
[----:B------:R-:W-:Y:S01]  /*3c40*/  @!P0 IMAD R0, R11, R15, R0 ;  /* 0x0000000f0b008224 */ /* 0x000fe200078e0200 */
[----:B------:R-:W-:Y:S01]  /*3c50*/  IADD3 R11, PT, PT, -R9, RZ, RZ ;  /* 0x000000ff090b7210 */ /* 0x000fe20007ffe1ff */
[----:B------:R-:W-:Y:S02]  /*3c60*/  IMAD R13, R8, R12, R13 ;  /* 0x0000000c080d7224 */ /* 0x000fe400078e020d */
[----:B------:R-:W-:Y:S02]  /*3c70*/  @!P0 IMAD R9, R16, R2, R3 ;  /* 0x0000000210098224 */ /* 0x000fe400078e0203 */
[----:B------:R-:W-:Y:S02]  /*3c80*/  @!P0 IMAD.MOV.U32 R3, RZ, RZ, R0 ;  /* 0x000000ffff038224 */ /* 0x000fe400078e0000 */
[----:B------:R-:W-:Y:S02]  /*3c90*/  IMAD R10, R6, R11, R10 ;  /* 0x0000000b060a7224 */ /* 0x000fe400078e020a */
[----:B------:R-:W-:Y:S02]  /*3ca0*/  IMAD R13, R3, R8, R13 ;  /* 0x00000008030d7224 */ /* 0x000fe400078e020d */
[----:B------:R-:W-:Y:S02]  /*3cb0*/  IMAD R10, R9, R6, R10 ;  /* 0x00000006090a7224 */ /* 0x000fe400078e020a */
.L_x_60:
[----:B------:R-:W-:Y:S05]  /*3cc0*/  BRA.U UP1, `(.L_x_61) ;  /* 0x0000000101107547 */ /* 0x000fea000b800000 */
[----:B------:R-:W-:Y:S04]  /*3cd0*/  MOV R0, UR6 ;  /* 0x0000000600007c02 */ /* 0x000fe80008000f00 */
[----:B------:R-:W-:Y:S04]  /*3ce0*/  SHF.L.U32 R3, R0, 0x1f, RZ ;  /* 0x0000001f00037819 */ /* 0x000fe800000006ff */
[----:B------:R-:W2:Y:S02]  /*3cf0*/  SYNCS.PHASECHK.TRANS64.TRYWAIT P0, [UR4+0x98], R3 ;  /* 0x00009803ff0075a7 */ /* 0x000ea40008001104 */
[----:B--2---:R-:W-:Y:S05]  /*3d00*/  @!P0 BRA `(.L_x_62) ;  /* 0x0000004c00948947 */ /* 0x004fea0003800000 */
.L_x_61:
[C---:B-1----:R-:W-:Y:S01]  /*3d10*/  ISETP.NE.U32.AND P0, PT, R20.reuse, RZ, PT ;  /* 0x000000ff1400720c */ /* 0x042fe20003f05070 */
[----:B------:R-:W-:Y:S01]  /*3d20*/  USHF.L.U32 UR58, UR11, 0x7, URZ ;  /* 0x000000070b3a7899 */ /* 0x000fe200080006ff */
[----:B------:R-:W-:Y:S02]  /*3d30*/  R2UR UR59, R33 ;  /* 0x00000000213b72ca */ /* 0x000fe400000e0000 */
[----:B------:R-:W-:Y:S02]  /*3d40*/  ISETP.NE.AND.EX P0, PT, R21, RZ, PT, P0 ;  /* 0x000000ff1500720c */ /* 0x000fe40003f05300 */
[----:B------:R-:W-:Y:S02]  /*3d50*/  ISETP.NE.U32.AND P2, PT, R20, RZ, PT ;  /* 0x000000ff1400720c */ /* 0x000fe40003f45070 */
[----:B------:R-:W-:Y:S02]  /*3d60*/  SHF.L.U32 R11, R37, 0x1f, RZ ;  /* 0x0000001f250b7819 */ /* 0x000fe400000006ff */
[----:B------:R-:W-:Y:S05]  /*3d70*/  ISETP.NE.AND.EX P2, PT, R21, RZ, PT, P2 ;  /* 0x000000ff1500720c */ /* 0x000fea0003f45320 */
[----:B------:R-:W-:Y:S02]  /*3d80*/  USHF.L.U32 UR59, UR59, 0x6, URZ ;  /* 0x000000063b3b7899 */ /* 0x000fe400080006ff */
[----:B------:R-:W-:Y:S10]  /*3d90*/  @!P0 BRA `(.L_x_63) ;  /* 0x00000000002c8947 */ /* 0x000ff40003800000 */
[----:B------:R-:W-:Y:S01]  /*3da0*/  ISETP.NE.U32.AND P0, PT, R18, RZ, PT ;  /* 0x000000ff1200720c */ /* 0x000fe20003f05070 */
[----:B------:R-:W-:Y:S03]  /*3db0*/  IMAD.MOV.U32 R59, RZ, RZ, 0x1 ;  /* 0x00000001ff3b7424 */ /* 0x000fe600078e00ff */
[----:B------:R-:W-:Y:S11]  /*3dc0*/  ISETP.NE.AND.EX P0, PT, R19, RZ, PT, P0 ;  /* 0x000000ff1300720c */ /* 0x000ff60003f05300 */
[----:B------:R-:W-:Y:S02]  /*3dd0*/  @!UPT UIADD3 URZ, UPT, UPT, URZ, URZ, URZ ;  /* 0x000000fffffff290 */ /* 0x000fe4000fffe0ff */
[----:B------:R-:W1:Y:S01]  /*3de0*/  @P0 LDC.64 R14, c[0x0][0xa88] ;  /* 0x0002a200ff0e0b82 */ /* 0x000e620000000a00 */
[----:B--2---:R-:W-:Y:S04]  /*3df0*/  @P0 IMAD R0, R20, UR36, RZ ;  /* 0x0000002414000c24 */ /* 0x004fe8000f8e02ff */
[----:B-1----:R-:W-:Y:S04]  /*3e00*/  @P0 IMAD.WIDE R14, R0, 0x4, R14 ;  /* 0x00000004000e0825 */ /* 0x002fe800078e020e */
[----:B------:R-:W-:Y:S01]  /*3e10*/  HFMA2 R0, -RZ, RZ, 0, 5.9604644775390625e-08 ;  /* 0x00000001ff007431 */ /* 0x000fe200000001ff */
[----:B-----5:R1:W5:Y:S04]  /*3e20*/  @P0 LDG.E R35, desc[UR38][R14.64] ;  /* 0x000000260e230981 */ /* 0x020368000c1e1900 */
[----:B------:R-:W-:Y:S01]  /*3e30*/  @!P0 PRMT R59, R0, 0x7610, R59 ;  /* 0x00007610003b8816 */ /* 0x000fe2000000003b */
[----:B-1----:R-:W3:Y:S06]  /*3e40*/  @!P0 LDC R35, c[0x0][0xa80] ;  /* 0x0002a000ff238b82 */ /* 0x002eec0000000800 */
.L_x_63:
[----:B---3-5:R-:W-:Y:S01]  /*3e50*/  @!P2 FSETP.EQ.AND P0, PT, R35, RZ, PT ;  /* 0x000000ff2300a20b */ /* 0x028fe20003f02000 */
[----:B------:R-:W-:Y:S01]  /*3e60*/  @!UPT UIADD3 URZ, UPT, UPT, URZ, URZ, URZ ;  /* 0x000000fffffff290 */ /* 0x000fe2000fffe0ff */
[----:B------:R-:W-:Y:S11]  /*3e70*/  @!P2 BRA `(.L_x_64) ;  /* 0x000000000018a947 */ /* 0x000ff60003800000 */
[----:B------:R-:W-:Y:S02]  /*3e80*/  LOP3.LUT P2, RZ, R59, 0xff, RZ, 0xc0, !PT ;  /* 0x000000ff3bff7812 */ /* 0x000fe4000784c0ff */
[----:B------:R-:W-:Y:S04]  /*3e90*/  ISETP.NE.U32.AND P0, PT, R18, RZ, PT ;  /* 0x000000ff1200720c */ /* 0x000fe80003f05070 */
[----:B------:R-:W-:Y:S04]  /*3ea0*/  ISETP.NE.AND.EX P0, PT, R19, RZ, PT, P0 ;  /* 0x000000ff1300720c */ /* 0x000fe80003f05300 */
[----:B------:R-:W-:Y:S03]  /*3eb0*/  PLOP3.LUT P0, PT, P0, PT, PT, 0x8, 0x80 ;  /* 0x000000000080781c */ /* 0x000fe6000070e170 */
[----:B------:R-:W-:Y:S11]  /*3ec0*/  @P2 FSETP.EQ.AND P0, PT, R35, RZ, PT ;  /* 0x000000ff2300220b */ /* 0x000ff60003f02000 */
[----:B------:R-:W-:Y:S02]  /*3ed0*/  @!UPT UIADD3 URZ, UPT, UPT, URZ, URZ, URZ ;  /* 0x000000fffffff290 */ /* 0x000fe4000fffe0ff */
.L_x_64:
[----:B------:R-:W1:Y:S01]  /*3ee0*/  SYNCS.PHASECHK.TRANS64.TRYWAIT P2, [UR4+0x70], R11 ;  /* 0x0000700bff0075a7 */ /* 0x000e620008041104 */
[----:B------:R-:W-:Y:S04]  /*3ef0*/  ELECT P4, URZ, PT ;  /* 0x0000000000ff782f */ /* 0x000fe80003880000 */
[----:B------:R-:W-:Y:S11]  /*3f00*/  PLOP3.LUT P4, PT, P0, P4, PT, 0xf2, 0x2f ;  /* 0x00000000002f781c */ /* 0x000ff60000789e72 */
[----:B------:R-:W-:Y:S02]  /*3f10*/  @!UPT UIADD3 URZ, UPT, UPT, URZ, URZ, URZ ;  /* 0x000000fffffff290 */ /* 0x000fe4000fffe0ff */
[----:B------:R-:W-:Y:S05]  /*3f20*/  @!P4 IADD3 R9, P0, PT, R38, 0x780, RZ ;  /* 0x000007802609c810 */ /* 0x000fea0007f1e0ff */
[----:B--2---:R-:W-:Y:S01]  /*3f30*/  @!P4 IMAD.X R3, RZ, RZ, R39, P0 ;  /* 0x000000ffff03c224 */ /* 0x004fe200000e0627 */
[----:B-1----:R-:W-:Y:S07]  /*3f40*/  @!P2 BRA `(.L_x_65) ;  /* 0x0000004c001ca947 */ /* 0x002fee0003800000 */
.L_x_149:
[----:B------:R-:W-:Y:S01]  /*3f50*/  @!P4 R2UR UR8, R9 ;  /* 0x000000000908c2ca */ /* 0x000fe200000e0000 */
[----:B------:R-:W-:Y:S01]  /*3f60*/  VOTEU.ALL UP3, P4 ;  /* 0x0000000000ff7886 */ /* 0x000fe20002060000 */
[----:B------:R-:W-:Y:S01]  /*3f70*/  @!P4 R2UR UR7, R3 ;  /* 0x000000000307c2ca */ /* 0x000fe200000e0000 */
[----:B------:R-:W-:Y:S01]  /*3f80*/  VOTEU.ALL UP2, P4 ;  /* 0x0000000000ff7886 */ /* 0x000fe20002040000 */
[----:B------:R-:W-:Y:S01]  /*3f90*/  UMOV UR14, 0x0 ;  /* 0x00000000000e7882 */ /* 0x000fe20000000000 */
[----:B------:R-:W-:Y:S01]  /*3fa0*/  UMOV UR15, 0x10000000 ;  /* 0x10000000000f7882 */ /* 0x000fe20000000000 */
[----:B------:R-:W-:Y:S01]  /*3fb0*/  @!UP3 UIADD3 UR56, UPT, UPT, UR4, 0x200, URZ ;  /* 0x000002000438b890 */ /* 0x000fe2000fffe0ff */
[----:B-1----:R-:W-:Y:S01]  /*3fc0*/  @!P4 IMAD.MOV.U32 R0, RZ, RZ, 0x2000 ;  /* 0x00002000ff00c424 */ /* 0x002fe200078e00ff */
[----:B------:R-:W-:Y:S01]  /*3fd0*/  UMOV UR60, UR36 ;  /* 0x00000024003c7c82 */ /* 0x000fe20008000000 */
[----:B------:R-:W-:Y:S01]  /*3fe0*/  @!UP3 UIADD3 UR26, UPT, UPT, UR58, 0x20, URZ ;  /* 0x000000203a1ab890 */ /* 0x000fe2000fffe0ff */
[----:B------:R-:W-:Y:S01]  /*3ff0*/  @!P4 IADD3 R9, P0, PT, R38, 0x780, RZ ;  /* 0x000007802609c810 */ /* 0x000fe20007f1e0ff */
[----:B------:R-:W-:Y:S02]  /*4000*/  @!UP3 UIADD3 UR24, UPT, UPT, UR4, 0xa00, URZ ;  /* 0x00000a000418b890 */ /* 0x000fe4000fffe0ff */
[----:B------:R-:W-:Y:S01]  /*4010*/  IMAD.U32 R14, RZ, RZ, UR8 ;  /* 0x00000008ff0e7e24 */ /* 0x000fe2000f8e00ff */
[----:B------:R-:W-:Y:S01]  /*4020*/  VOTEU.ALL UP1, P4 ;  /* 0x0000000000ff7886 */ /* 0x000fe20002020000 */
[----:B------:R-:W-:Y:S01]  /*4030*/  IMAD.U32 R15, RZ, RZ, UR7 ;  /* 0x00000007ff0f7e24 */ /* 0x000fe2000f8e00ff */
[----:B------:R-:W-:Y:S01]  /*4040*/  UMOV UR25, UR57 ;  /* 0x0000003900197c82 */ /* 0x000fe20008000000 */
[----:B------:R-:W-:Y:S01]  /*4050*/  UMOV UR27, UR59 ;  /* 0x0000003b001b7c82 */ /* 0x000fe20008000000 */
[----:B------:R-:W-:Y:S01]  /*4060*/  @!P4 R2UR UR22, R14 ;  /* 0x000000000e16c2ca */ /* 0x000fe200000e0000 */
[----:B------:R-:W-:Y:S01]  /*4070*/  UMOV UR28, UR36 ;  /* 0x00000024001c7c82 */ /* 0x000fe20008000000 */
[----:B------:R-:W-:Y:S01]  /*4080*/  @!P4 R2UR UR23, R15 ;  /* 0x000000000f17c2ca */ /* 0x000fe200000e0000 */
[----:B------:R-:W-:Y:S01]  /*4090*/  @!UP3 UIADD3 UR18, UPT, UPT, UR58, 0x40, URZ ;  /* 0x000000403a12b890 */ /* 0x000fe2000fffe0ff */
[----:B------:R-:W-:Y:S01]  /*40a0*/  @!P4 IMAD.X R3, RZ, RZ, R39, P0 ;  /* 0x000000ffff03c224 */ /* 0x000fe200000e0627 */
[----:B------:R-:W-:Y:S01]  /*40b0*/  @!UP3 UIADD3 UR16, UPT, UPT, UR4, 0x1200, URZ ;  /* 0x000012000410b890 */ /* 0x000fe2000fffe0ff */
[----:B------:R-:W-:Y:S01]  /*40c0*/  VOTEU.ALL UP0, P4 ;  /* 0x0000000000ff7886 */ /* 0x000fe20002000000 */
[----:B------:R-:W-:Y:S01]  /*40d0*/  UMOV UR17, UR57 ;  /* 0x0000003900117c82 */ /* 0x000fe20008000000 */
[----:B------:R-:W-:Y:S01]  /*40e0*/  UMOV UR19, UR59 ;  /* 0x0000003b00137c82 */ /* 0x000fe20008000000 */
[----:B------:R-:W-:Y:S01]  /*40f0*/  UMOV UR20, UR36 ;  /* 0x0000002400147c82 */ /* 0x000fe20008000000 */
[----:B------:R-:W-:Y:S02]  /*4100*/  @!UP3 UIADD3 UR10, UPT, UPT, UR58, 0x60, URZ ;  /* 0x000000603a0ab890 */ /* 0x000fe4000fffe0ff */
[----:B------:R-:W-:Y:S03]  /*4110*/  @!UP3 UIADD3 UR8, UPT, UPT, UR4, 0x1a00, URZ ;  /* 0x00001a000408b890 */ /* 0x000fe6000fffe0ff */
[----:B------:R1:W-:Y:S01]  /*4120*/  @!UP2 UTMALDG.3D [UR56], [UR22], desc[UR14] ;  /* 0x00000e381600a5b4 */ /* 0x0003e20008011000 */
[----:B------:R-:W-:Y:S01]  /*4130*/  UMOV UR9, UR57 ;  /* 0x0000003900097c82 */ /* 0x000fe20008000000 */
[----:B------:R-:W-:Y:S01]  /*4140*/  UMOV UR11, UR59 ;  /* 0x0000003b000b7c82 */ /* 0x000fe20008000000 */
[----:B------:R-:W-:Y:S01]  /*4150*/  UMOV UR12, UR36 ;  /* 0x00000024000c7c82 */ /* 0x000fe20008000000 */
[----:B------:R-:W-:Y:S01]  /*4160*/  UPRMT UR7, UR37, 0x654, UR57 ;  /* 0x0000065425077896 */ /* 0x000fe20008000039 */
[----:B------:R1:W-:Y:S01]  /*4170*/  @!UP1 UTMALDG.3D [UR24], [UR22], desc[UR14] ;  /* 0x00000e18160095b4 */ /* 0x0003e20008011000 */
[----:B------:R-:W-:Y:S01]  /*4180*/  VOTEU.ALL UP1, P4 ;  /* 0x0000000000ff7886 */ /* 0x000fe20002020000 */
[----:B------:R1:W-:Y:S04]  /*4190*/  @!UP0 UTMALDG.3D [UR16], [UR22], desc[UR14] ;  /* 0x00000e10160085b4 */ /* 0x0003e80008011000 */
[----:B------:R1:W-:Y:S01]  /*41a0*/  @!UP1 UTMALDG.3D [UR8], [UR22], desc[UR14] ;  /* 0x00000e08160095b4 */ /* 0x0003e20008011000 */
[----:B------:R1:W-:Y:S01]  /*41b0*/  @!P4 SYNCS.ARRIVE.TRANS64.RED.A0TR RZ, [UR4+0x50], R0 ;  /* 0x00005000ffffc9a7 */ /* 0x0003e20008300404 */
[----:B------:R-:W-:Y:S01]  /*41c0*/  SYNCS.ARRIVE.TRANS64.RED.A1T0 RZ, [UR7], RZ ;  /* 0x000000ffffff79a7 */ /* 0x000fe20008100407 */
[----:B------:R-:W2:Y:S02]  /*41d0*/  SYNCS.PHASECHK.TRANS64.TRYWAIT P2, [UR4+0x78], R11 ;  /* 0x0000780bff0075a7 */ /* 0x000ea40008041104 */
[----:B-12---:R-:W-:Y:S05]  /*41e0*/  @!P2 BRA `(.L_x_66) ;  /* 0x00000048008ca947 */ /* 0x006fea0003800000 */
.L_x_151:
        /* <DEDUP_REMOVED lines=8> */
[----:B------:R-:W-:Y:S01]  /*4270*/  @!UP3 UIADD3 UR48, UPT, UPT, UR4, 0x2200, URZ ;  /* 0x000022000430b890 */ /* 0x000fe2000fffe0ff */
[----:B------:R-:W-:Y:S01]  /*4280*/  @!P4 IADD3 R40, P0, PT, R38, 0x780, RZ ;  /* 0x000007802628c810 */ /* 0x000fe20007f1e0ff */
[----:B------:R-:W-:Y:S01]  /*4290*/  UMOV UR50, UR58 ;  /* 0x0000003a00327c82 */ /* 0x000fe20008000000 */
[----:B------:R-:W-:Y:S01]  /*42a0*/  UMOV UR52, UR36 ;  /* 0x0000002400347c82 */ /* 0x000fe20008000000 */
[----:B------:R-:W-:Y:S01]  /*42b0*/  @!UP3 UIADD3 UR26, UPT, UPT, UR58, 0x20, URZ ;  /* 0x000000203a1ab890 */ /* 0x000fe2000fffe0ff */
[----:B------:R-:W-:Y:S01]  /*42c0*/  IMAD.U32 R14, RZ, RZ, UR8 ;  /* 0x00000008ff0e7e24 */ /* 0x000fe2000f8e00ff */
[----:B------:R-:W-:Y:S01]  /*42d0*/  @!UP3 UIADD3 UR24, UPT, UPT, UR4, 0x2a00, URZ ;  /* 0x00002a000418b890 */ /* 0x000fe2000fffe0ff */
[----:B------:R-:W-:Y:S01]  /*42e0*/  IMAD.U32 R15, RZ, RZ, UR7 ;  /* 0x00000007ff0f7e24 */ /* 0x000fe2000f8e00ff */
[----:B------:R-:W-:Y:S01]  /*42f0*/  VOTEU.ALL UP1, P4 ;  /* 0x0000000000ff7886 */ /* 0x000fe20002020000 */
[----:B------:R-:W-:Y:S01]  /*4300*/  UMOV UR25, UR49 ;  /* 0x0000003100197c82 */ /* 0x000fe20008000000 */
[----:B------:R-:W-:Y:S01]  /*4310*/  @!P4 R2UR UR22, R14 ;  /* 0x000000000e16c2ca */ /* 0x000fe200000e0000 */
[----:B------:R-:W-:Y:S01]  /*4320*/  UMOV UR28, UR36 ;  /* 0x00000024001c7c82 */ /* 0x000fe20008000000 */
[----:B------:R-:W-:Y:S01]  /*4330*/  @!P4 R2UR UR23, R15 ;  /* 0x000000000f17c2ca */ /* 0x000fe200000e0000 */
[----:B------:R-:W-:Y:S01]  /*4340*/  UMOV UR27, UR51 ;  /* 0x00000033001b7c82 */ /* 0x000fe20008000000 */
        /* <DEDUP_REMOVED lines=8> */
[----:B------:R-:W-:Y:S02]  /*43d0*/  @!UP3 UIADD3 UR8, UPT, UPT, UR4, 0x3a00, URZ ;  /* 0x00003a000408b890 */ /* 0x000fe4000fffe0ff */
        /* <DEDUP_REMOVED lines=13> */
.L_x_153:
[----:B------:R-:W2:Y:S01]  /*44b0*/  LDC.64 R16, c[0x0][0xd10] ;  /* 0x00034400ff107b82 */ /* 0x000ea20000000a00 */
[----:B------:R-:W-:Y:S01]  /*44c0*/  @!P4 R2UR UR8, R40 ;  /* 0x000000002808c2ca */ /* 0x000fe200000e0000 */
[----:B------:R-:W-:Y:S01]  /*44d0*/  VOTEU.ALL UP3, P4 ;  /* 0x0000000000ff7886 */ /* 0x000fe20002060000 */
[----:B------:R-:W-:Y:S01]  /*44e0*/  @!P4 R2UR UR7, R33 ;  /* 0x000000002107c2ca */ /* 0x000fe200000e0000 */
[----:B------:R-:W-:Y:S01]  /*44f0*/  VOTEU.ALL UP2, P4 ;  /* 0x0000000000ff7886 */ /* 0x000fe20002040000 */
[----:B------:R-:W-:Y:S03]  /*4500*/  UMOV UR14, 0x0 ;  /* 0x00000000000e7882 */ /* 0x000fe60000000000 */
[----:B------:R-:W3:Y:S01]  /*4510*/  LDC.64 R14, c[0x0][0xd18] ;  /* 0x00034600ff0e7b82 */ /* 0x000ee20000000a00 */
[----:B------:R-:W-:Y:S01]  /*4520*/  @!UP3 UIADD3 UR43, UPT, UPT, UR59, 0x20, URZ ;  /* 0x000000203b2bb890 */ /* 0x000fe2000fffe0ff */
[----:B------:R-:W-:Y:S01]  /*4530*/  @!P4 IMAD.MOV.U32 R33, RZ, RZ, 0x2000 ;  /* 0x00002000ff21c424 */ /* 0x000fe200078e00ff */
[----:B------:R-:W-:Y:S01]  /*4540*/  @!UP3 UIADD3 UR40, UPT, UPT, UR4, 0x4200, URZ ;  /* 0x000042000428b890 */ /* 0x000fe2000fffe0ff */
[----:B------:R-:W-:Y:S01]  /*4550*/  @P3 SHF.R.U32.HI R32, RZ, 0x10, R25 ;  /* 0x00000010ff203819 */ /* 0x000fe20000011619 */
[----:B------:R-:W-:Y:S03]  /*4560*/  UMOV UR15, 0x10000000 ;  /* 0x10000000000f7882 */ /* 0x000fe60000000000 */
[----:B-1----:R-:W1:Y:S01]  /*4570*/  @!P1 LDC R0, c[0x0][0xd20] ;  /* 0x00034800ff009b82 */ /* 0x002e620000000800 */
[----:B------:R-:W-:Y:S01]  /*4580*/  UMOV UR42, UR58 ;  /* 0x0000003a002a7c82 */ /* 0x000fe20008000000 */
[----:B------:R-:W-:Y:S01]  /*4590*/  IMAD.U32 R40, RZ, RZ, UR8 ;  /* 0x00000008ff287e24 */ /* 0x000fe2000f8e00ff */
[----:B------:R-:W-:Y:S05]  /*45a0*/  UMOV UR44, UR36 ;  /* 0x00000024002c7c82 */ /* 0x000fea0008000000 */
[----:B------:R-:W4:Y:S01]  /*45b0*/  @!P1 LDC R3, c[0x0][0xd0c] ;  /* 0x00034300ff039b82 */ /* 0x000f220000000800 */
[----:B------:R-:W-:Y:S01]  /*45c0*/  IMAD.U32 R41, RZ, RZ, UR7 ;  /* 0x00000007ff297e24 */ /* 0x000fe2000f8e00ff */
[----:B------:R-:W-:Y:S01]  /*45d0*/  @!UP3 UIADD3 UR26, UPT, UPT, UR58, 0x20, URZ ;  /* 0x000000203a1ab890 */ /* 0x000fe2000fffe0ff */
[----:B------:R-:W-:Y:S01]  /*45e0*/  @!P4 R2UR UR22, R40 ;  /* 0x000000002816c2ca */ /* 0x000fe200000e0000 */
[----:B------:R-:W-:Y:S01]  /*45f0*/  @!UP3 UIADD3 UR24, UPT, UPT, UR4, 0x4a00, URZ ;  /* 0x00004a000418b890 */ /* 0x000fe2000fffe0ff */
[----:B------:R-:W-:Y:S01]  /*4600*/  VIADD R36, R36, 0x1 ;  /* 0x0000000124247836 */ /* 0x000fe20000000000 */
[----:B------:R-:W-:Y:S01]  /*4610*/  @!P4 R2UR UR23, R41 ;  /* 0x000000002917c2ca */ /* 0x000fe200000e0000 */
[----:B------:R-:W-:Y:S01]  /*4620*/  VOTEU.ALL UP1, P4 ;  /* 0x0000000000ff7886 */ /* 0x000fe20002020000 */
[----:B------:R-:W-:Y:S01]  /*4630*/  UMOV UR25, UR41 ;  /* 0x0000002900197c82 */ /* 0x000fe20008000000 */
[----:B------:R-:W-:Y:S01]  /*4640*/  UMOV UR28, UR36 ;  /* 0x00000024001c7c82 */ /* 0x000fe20008000000 */
[----:B------:R-:W-:Y:S01]  /*4650*/  UMOV UR27, UR43 ;  /* 0x0000002b001b7c82 */ /* 0x000fe20008000000 */
[----:B------:R-:W-:Y:S02]  /*4660*/  @!UP3 UIADD3 UR18, UPT, UPT, UR58, 0x40, URZ ;  /* 0x000000403a12b890 */ /* 0x000fe4000fffe0ff */
[----:B------:R-:W-:Y:S01]  /*4670*/  @!UP3 UIADD3 UR16, UPT, UPT, UR4, 0x5200, URZ ;  /* 0x000052000410b890 */ /* 0x000fe2000fffe0ff */
[----:B------:R-:W-:Y:S01]  /*4680*/  VOTEU.ALL UP0, P4 ;  /* 0x0000000000ff7886 */ /* 0x000fe20002000000 */
[----:B------:R-:W-:Y:S01]  /*4690*/  UMOV UR17, UR41 ;  /* 0x0000002900117c82 */ /* 0x000fe20008000000 */
[----:B------:R-:W-:Y:S01]  /*46a0*/  UMOV UR20, UR36 ;  /* 0x0000002400147c82 */ /* 0x000fe20008000000 */
[----:B------:R-:W-:Y:S02]  /*46b0*/  UMOV UR19, UR43 ;  /* 0x0000002b00137c82 */ /* 0x000fe40008000000 */
[----:B------:R1:W-:Y:S01]  /*46c0*/  @!UP2 UTMALDG.3D [UR40], [UR22], desc[UR14] ;  /* 0x00000e281600a5b4 */ /* 0x0003e20008011000 */
[----:B------:R-:W-:Y:S02]  /*46d0*/  @!UP3 UIADD3 UR10, UPT, UPT, UR58, 0x60, URZ ;  /* 0x000000603a0ab890 */ /* 0x000fe4000fffe0ff */
[----:B------:R-:W-:Y:S01]  /*46e0*/  @!UP3 UIADD3 UR8, UPT, UPT, UR4, 0x5a00, URZ ;  /* 0x00005a000408b890 */ /* 0x000fe2000fffe0ff */
[----:B------:R-:W-:Y:S01]  /*46f0*/  UMOV UR9, UR41 ;  /* 0x0000002900097c82 */ /* 0x000fe20008000000 */
[----:B------:R-:W-:Y:S01]  /*4700*/  UMOV UR12, UR36 ;  /* 0x00000024000c7c82 */ /* 0x000fe20008000000 */
[----:B------:R-:W-:Y:S01]  /*4710*/  UMOV UR11, UR43 ;  /* 0x0000002b000b7c82 */ /* 0x000fe20008000000 */
[----:B------:R1:W-:Y:S01]  /*4720*/  @!UP1 UTMALDG.3D [UR24], [UR22], desc[UR14] ;  /* 0x00000e18160095b4 */ /* 0x0003e20008011000 */
[----:B------:R-:W-:Y:S01]  /*4730*/  VOTEU.ALL UP1, P4 ;  /* 0x0000000000ff7886 */ /* 0x000fe20002020000 */
[----:B------:R-:W-:Y:S01]  /*4740*/  UPRMT UR7, UR37, 0x654, UR41 ;  /* 0x0000065425077896 */ /* 0x000fe20008000029 */
[----:B--2---:R-:W-:Y:S01]  /*4750*/  @!P1 IMAD.HI.U32 R12, R13, R16, RZ ;  /* 0x000000100d0c9227 */ /* 0x004fe200078e00ff */
[----:B---3--:R-:W-:Y:S02]  /*4760*/  @!P1 ISETP.NE.AND P0, PT, R14, 0x1, PT ;  /* 0x000000010e00980c */ /* 0x008fe40003f05270 */
[----:B----4-:R-:W-:Y:S01]  /*4770*/  @!P1 ISETP.NE.AND P2, PT, R3, 0x1, PT ;  /* 0x000000010300980c */ /* 0x010fe20003f45270 */
[C---:B------:R-:W-:Y:S01]  /*4780*/  @!P1 IMAD.HI.U32 R9, R10.reuse, R15, RZ ;  /* 0x0000000f0a099227 */ /* 0x040fe200078e00ff */
[----:B------:R2:W-:Y:S02]  /*4790*/  @!UP0 UTMALDG.3D [UR16], [UR22], desc[UR14] ;  /* 0x00000e10160085b4 */ /* 0x0005e40008011000 */
[----:B------:R-:W-:Y:S02]  /*47a0*/  @!P1 SHF.R.U32.HI R12, RZ, R17, R12 ;  /* 0x00000011ff0c9219 */ /* 0x000fe4000001160c */
[----:B-1----:R-:W-:Y:S02]  /*47b0*/  @!P1 SHF.R.U32.HI R9, RZ, R0, R9 ;  /* 0x00000000ff099219 */ /* 0x002fe40000011609 */
[----:B------:R-:W-:Y:S01]  /*47c0*/  @!P1 SEL R12, R13, R12, !P2 ;  /* 0x0000000c0d0c9207 */ /* 0x000fe20005000000 */
[----:B------:R2:W-:Y:S01]  /*47d0*/  @!UP1 UTMALDG.3D [UR8], [UR22], desc[UR14] ;  /* 0x00000e08160095b4 */ /* 0x0005e20008011000 */
[----:B------:R2:W-:Y:S01]  /*47e0*/  @!P4 SYNCS.ARRIVE.TRANS64.RED.A0TR RZ, [UR4+0x60], R33 ;  /* 0x00006021ffffc9a7 */ /* 0x0005e20008300404 */
[----:B------:R-:W-:Y:S05]  /*47f0*/  @!P1 SEL R9, R10, R9, !P0 ;  /* 0x000000090a099207 */ /* 0x000fea0004000000 */
[----:B------:R-:W-:Y:S02]  /*4800*/  @!P1 IMAD.IADD R0, R9, 0x1, -R12 ;  /* 0x0000000109009824 */ /* 0x000fe400078e0a0c */
[----:B------:R-:W-:Y:S02]  /*4810*/  @!P1 IMAD.IADD R9, R12, 0x1, -R9 ;  /* 0x000000010c099824 */ /* 0x000fe400078e0a09 */
[----:B------:R-:W-:Y:S02]  /*4820*/  @!P1 IMAD R13, R0, R3, R13 ;  /* 0x00000003000d9224 */ /* 0x000fe400078e020d */
[----:B------:R-:W-:Y:S01]  /*4830*/  @!P1 IMAD R10, R9, R14, R10 ;  /* 0x0000000e090a9224 */ /* 0x000fe200078e020a */
[----:B------:R-:W-:Y:S01]  /*4840*/  SYNCS.ARRIVE.TRANS64.RED.A1T0 RZ, [UR7], RZ ;  /* 0x000000ffffff79a7 */ /* 0x000fe20008100407 */
[----:B------:R-:W1:Y:S02]  /*4850*/  SYNCS.PHASECHK.TRANS64.TRYWAIT P5, [UR4+0x88], R11 ;  /* 0x0000880bff0075a7 */ /* 0x000e6400080a1104 */
[----:B-12---:R-:W-:Y:S05]  /*4860*/  @!P5 BRA `(.L_x_68) ;  /* 0x00000044001cd947 */ /* 0x006fea0003800000 */
.L_x_155:
[----:B------:R-:W-:Y:S01]  /*4870*/  @!P4 IADD3 R3, P0, PT, R38, 0x780, RZ ;  /* 0x000007802603c810 */ /* 0x000fe20007f1e0ff */
[----:B------:R-:W-:Y:S01]  /*4880*/  VOTEU.ALL UP2, P4 ;  /* 0x0000000000ff7886 */ /* 0x000fe20002040000 */
[----:B------:R-:W-:Y:S01]  /*4890*/  UMOV UR14, 0x0 ;  /* 0x00000000000e7882 */ /* 0x000fe20000000000 */
[----:B------:R-:W-:Y:S01]  /*48a0*/  UMOV UR15, 0x10000000 ;  /* 0x10000000000f7882 */ /* 0x000fe20000000000 */
[----:B------:R-:W-:Y:S01]  /*48b0*/  @!P4 R2UR UR8, R3 ;  /* 0x000000000308c2ca */ /* 0x000fe200000e0000 */
[----:B-1----:R-:W-:Y:S01]  /*48c0*/  @!P4 IMAD.X R0, RZ, RZ, R39, P0 ;  /* 0x000000ffff00c224 */ /* 0x002fe200000e0627 */
[----:B------:R-:W-:Y:S01]  /*48d0*/  UMOV UR34, UR58 ;  /* 0x0000003a00227c82 */ /* 0x000fe20008000000 */
[----:B------:R-:W-:Y:S01]  /*48e0*/  VOTEU.ALL UP1, P4 ;  /* 0x0000000000ff7886 */ /* 0x000fe20002020000 */
[----:B------:R-:W-:Y:S01]  /*48f0*/  UMOV UR12, UR36 ;  /* 0x00000024000c7c82 */ /* 0x000fe20008000000 */
[----:B------:R-:W-:Y:S01]  /*4900*/  VOTEU.ALL UP3, P4 ;  /* 0x0000000000ff7886 */ /* 0x000fe20002060000 */
[----:B------:R-:W-:Y:S01]  /*4910*/  @!P4 R2UR UR7, R0 ;  /* 0x000000000007c2ca */ /* 0x000fe200000e0000 */
[----:B------:R-:W-:Y:S01]  /*4920*/  VOTEU.ALL UP0, P4 ;  /* 0x0000000000ff7886 */ /* 0x000fe20002000000 */
[----:B------:R-:W-:Y:S01]  /*4930*/  UMOV UR28, UR36 ;  /* 0x00000024001c7c82 */ /* 0x000fe20008000000 */
[----:B------:R-:W-:Y:S01]  /*4940*/  UMOV UR20, UR36 ;  /* 0x0000002400147c82 */ /* 0x000fe20008000000 */
[----:B------:R-:W-:Y:S01]  /*4950*/  @!UP3 UIADD3 UR33, UPT, UPT, UR4, 0x68, URZ ;  /* 0x000000680421b890 */ /* 0x000fe2000fffe0ff */
[----:B------:R-:W-:Y:S01]  /*4960*/  IMAD.IADD R0, R13, 0x1, R58 ;  /* 0x000000010d007824 */ /* 0x000fe200078e023a */
[----:B------:R-:W-:Y:S01]  /*4970*/  @!UP3 UIADD3 UR35, UPT, UPT, UR59, 0x30, URZ ;  /* 0x000000303b23b890 */ /* 0x000fe2000fffe0ff */
[----:B------:R-:W-:Y:S01]  /*4980*/  IMAD.U32 R14, RZ, RZ, UR8 ;  /* 0x00000008ff0e7e24 */ /* 0x000fe2000f8e00ff */
[----:B------:R-:W-:Y:S01]  /*4990*/  @!UP3 UIADD3 UR32, UPT, UPT, UR4, 0x6200, URZ ;  /* 0x000062000420b890 */ /* 0x000fe2000fffe0ff */
[----:B------:R-:W-:Y:S01]  /*49a0*/  ISETP.NE.AND P0, PT, R36, 0x2, PT ;  /* 0x000000022400780c */ /* 0x000fe20003f05270 */
[----:B------:R-:W-:Y:S01]  /*49b0*/  @!UP3 UIADD3 UR10, UPT, UPT, UR58, 0x20, URZ ;  /* 0x000000203a0ab890 */ /* 0x000fe2000fffe0ff */
[----:B------:R-:W-:Y:S01]  /*49c0*/  LOP3.LUT R37, R37, 0x1, RZ, 0x3c, !PT ;  /* 0x0000000125257812 */ /* 0x000fe200078e3cff */
[----:B------:R-:W-:Y:S01]  /*49d0*/  @!UP3 UIADD3 UR8, UPT, UPT, UR4, 0x6a00, URZ ;  /* 0x00006a000408b890 */ /* 0x000fe2000fffe0ff */
[----:B------:R-:W-:Y:S01]  /*49e0*/  IMAD.U32 R15, RZ, RZ, UR7 ;  /* 0x00000007ff0f7e24 */ /* 0x000fe2000f8e00ff */
[----:B------:R-:W-:Y:S01]  /*49f0*/  @!P4 R2UR UR22, R14 ;  /* 0x000000000e16c2ca */ /* 0x000fe200000e0000 */
[----:B------:R-:W-:Y:S01]  /*4a00*/  UMOV UR9, UR33 ;  /* 0x0000002100097c82 */ /* 0x000fe20008000000 */
[----:B------:R-:W-:Y:S01]  /*4a10*/  UMOV UR11, UR35 ;  /* 0x00000023000b7c82 */ /* 0x000fe20008000000 */
[----:B------:R-:W-:Y:S01]  /*4a20*/  @!UP3 UIADD3 UR26, UPT, UPT, UR58, 0x40, URZ ;  /* 0x000000403a1ab890 */ /* 0x000fe2000fffe0ff */
[----:B------:R-:W-:Y:S01]  /*4a30*/  @!P4 R2UR UR23, R15 ;  /* 0x000000000f17c2ca */ /* 0x000fe200000e0000 */
[----:B------:R-:W-:Y:S01]  /*4a40*/  @!UP3 UIADD3 UR24, UPT, UPT, UR4, 0x7200, URZ ;  /* 0x000072000418b890 */ /* 0x000fe2000fffe0ff */
[----:B------:R-:W-:Y:S01]  /*4a50*/  SEL R3, RZ, 0x1, P0 ;  /* 0x00000001ff037807 */ /* 0x000fe20000000000 */
[----:B------:R-:W-:Y:S01]  /*4a60*/  UMOV UR25, UR33 ;  /* 0x0000002100197c82 */ /* 0x000fe20008000000 */
[----:B------:R-:W-:Y:S01]  /*4a70*/  UMOV UR27, UR35 ;  /* 0x00000023001b7c82 */ /* 0x000fe20008000000 */
[----:B------:R-:W-:Y:S01]  /*4a80*/  @!UP3 UIADD3 UR18, UPT, UPT, UR58, 0x60, URZ ;  /* 0x000000603a12b890 */ /* 0x000fe2000fffe0ff */
[----:B------:R-:W-:Y:S01]  /*4a90*/  LOP3.LUT R34, R34, R3, RZ, 0x3c, !PT ;  /* 0x0000000322227212 */ /* 0x000fe200078e3cff */
[----:B------:R-:W-:Y:S01]  /*4aa0*/  @!UP3 UIADD3 UR16, UPT, UPT, UR4, 0x7a00, URZ ;  /* 0x00007a000410b890 */ /* 0x000fe2000fffe0ff */
[----:B------:R-:W-:Y:S01]  /*4ab0*/  IMAD.IADD R33, R10, 0x1, R51 ;  /* 0x000000010a217824 */ /* 0x000fe200078e0233 */
[----:B------:R-:W-:Y:S01]  /*4ac0*/  UMOV UR17, UR33 ;  /* 0x0000002100117c82 */ /* 0x000fe20008000000 */
[----:B------:R-:W-:Y:S01]  /*4ad0*/  UMOV UR19, UR35 ;  /* 0x0000002300137c82 */ /* 0x000fe20008000000 */
[----:B------:R-:W-:Y:S02]  /*4ae0*/  SEL R36, R36, RZ, P0 ;  /* 0x000000ff24247207 */ /* 0x000fe40000000000 */
[----:B------:R1:W-:Y:S01]  /*4af0*/  @!UP2 UTMALDG.3D [UR32], [UR22], desc[UR14] ;  /* 0x00000e201600a5b4 */ /* 0x0003e20008011000 */
[----:B------:R2:W-:Y:S01]  /*4b00*/  @!UP1 UTMALDG.3D [UR8], [UR22], desc[UR14] ;  /* 0x00000e08160095b4 */ /* 0x0005e20008011000 */
[----:B------:R-:W-:Y:S01]  /*4b10*/  VOTEU.ALL UP1, P4 ;  /* 0x0000000000ff7886 */ /* 0x000fe20002020000 */
[----:B------:R4:W-:Y:S04]  /*4b20*/  @!UP0 UTMALDG.3D [UR24], [UR22], desc[UR14] ;  /* 0x00000e18160085b4 */ /* 0x0009e80008011000 */
[----:B------:R4:W-:Y:S01]  /*4b30*/  @!UP1 UTMALDG.3D [UR16], [UR22], desc[UR14] ;  /* 0x00000e10160095b4 */ /* 0x0009e20008011000 */
[----:B------:R4:W-:Y:S01]  /*4b40*/  @!P4 SYNCS.ARRIVE.TRANS64.RED.A0TR RZ, [UR4+0x68], R31 ;  /* 0x0000681fffffc9a7 */ /* 0x0009e20008300404 */
[----:B------:R-:W-:Y:S01]  /*4b50*/  UPLOP3.LUT UP1, UPT, UPT, UPT, UPT, 0x80, 0x8 ;  /* 0x000000000008789c */ /* 0x000fe20003f2f070 */
[----:B-1----:R-:W-:Y:S01]  /*4b60*/  @P3 R2UR UR36, R32 ;  /* 0x00000000202432ca */ /* 0x002fe200000e0000 */
[----:B------:R-:W-:Y:S01]  /*4b70*/  SYNCS.ARRIVE.TRANS64.RED.A1T0 RZ, [UR5], RZ ;  /* 0x000000ffffff79a7 */ /* 0x000fe20008100405 */
[----:B--2---:R-:W-:Y:S01]  /*4b80*/  R2UR UR11, R0 ;  /* 0x00000000000b72ca */ /* 0x004fe200000e0000 */
[----:B------:R-:W-:Y:S03]  /*4b90*/  @!UPT UIADD3 URZ, UPT, UPT, URZ, URZ, URZ ;  /* 0x000000fffffff290 */ /* 0x000fe6000fffe0ff */
[----:B------:R-:W-:Y:S11]  /*4ba0*/  @P3 BRA `(.L_x_69) ;  /* 0xffffffec004c3947 */ /* 0x000ff6000383ffff */
[----:B------:R-:W-:-:S04]  /*4bb0*/  SHF.L.U32 R3, R37, 0x1f, RZ ;  /* 0x0000001f25037819 */ /* 0x000fc800000006ff */
[----:B------:R-:W1:Y:S02]  /*4bc0*/  SYNCS.PHASECHK.TRANS64.TRYWAIT P0, [UR4+0x70], R3 ;  /* 0x00007003ff0075a7 */ /* 0x000e640008001104 */
[----:B-1----:R-:W-:Y:S05]  /*4bd0*/  @!P0 BRA `(.L_x_70) ;  /* 0x0000004000588947 */ /* 0x002fea0003800000 */
.L_x_157:
[----:B------:R-:W2:Y:S02]  /*4be0*/  SYNCS.PHASECHK.TRANS64.TRYWAIT P0, [UR4+0x78], R3 ;  /* 0x00007803ff0075a7 */ /* 0x000ea40008001104 */
[----:B--2---:R-:W-:Y:S05]  /*4bf0*/  @!P0 BRA `(.L_x_71) ;  /* 0x0000004000688947 */ /* 0x004fea0003800000 */
.L_x_159:
[----:B------:R-:W2:Y:S02]  /*4c00*/  SYNCS.PHASECHK.TRANS64.TRYWAIT P0, [UR4+0x80], R3 ;  /* 0x00008003ff0075a7 */ /* 0x000ea40008001104 */
[----:B--2---:R-:W-:Y:S05]  /*4c10*/  @!P0 BRA `(.L_x_72) ;  /* 0x0000004000788947 */ /* 0x004fea0003800000 */
.L_x_161:
[----:B-1----:R-:W-:-:S07]  /*4c20*/  MOV R0, UR4 ;  /* 0x0000000400007c02 */ /* 0x002fce0008000f00 */
.L_x_73:
[----:B-1----:R-:W-:-:S04]  /*4c30*/  SHF.L.U32 R3, R37, 0x1f, RZ ;  /* 0x0000001f25037819 */ /* 0x002fc800000006ff */
[----:B------:R1:W2:Y:S03]  /*4c40*/  SYNCS.PHASECHK.TRANS64.TRYWAIT P0, [R0+URZ+0x88], R3 ;  /* 0x00008803000075a7 */ /* 0x0002a600080011ff */
[----:B--2---:R-:W-:Y:S05]  /*4c50*/  @!P0 NANOSLEEP.SYNCS 0x989680 ;  /* 0x009896800000895d */ /* 0x004fea0003900000 */
[----:B------:R-:W2:Y:S02]  /*4c60*/  @!P0 SYNCS.PHASECHK.TRANS64 P0, [R0+URZ+0x88], R3 ;  /* 0x00008803000085a7 */ /* 0x000ea400080010ff */
[----:B--2-4-:R-:W-:Y:S05]  /*4c70*/  @P0 EXIT ;  /* 0x000000000000094d */ /* 0x014fea0003800000 */
[----:B------:R-:W-:Y:S05]  /*4c80*/  BRA `(.L_x_73) ;  /* 0xfffffffc00e87947 */ /* 0x000fea000383ffff */
.L_x_58:
[----:B------:R-:W-:-:S06]  /*4c90*/  UISETP.GE.AND UP0, UPT, UR8, 0x4, UPT ;  /* 0x000000040800788c */ /* 0x000fcc000bf06270 */
[----:B------:R-:W-:-:S13]  /*4ca0*/  PLOP3.LUT P0, PT, PT, PT, UP0, 0x80, 0x8 ;  /* 0x000000000008781c */ /* 0x000fda0003f0f008 */
[----:B------:R-:W-:Y:S05]  /*4cb0*/  @!P0 EXIT ;  /* 0x000000000000894d */ /* 0x000fea0003800000 */
[----:B------:R-:W-:Y:S01]  /*4cc0*/  BAR.SYNC.DEFER_BLOCKING 0x6, 0xa0 ;  /* 0x0182800000007b1d */ /* 0x000fe20000010000 */
[C---:B------:R-:W-:Y:S01]  /*4cd0*/  IMAD.SHL.U32 R71, R72.reuse, 0x10, RZ ;  /* 0x0000001048477824 */ /* 0x040fe200078e00ff */
[C---:B------:R-:W-:Y:S01]  /*4ce0*/  R2P PR, R72.reuse, 0x18 ;  /* 0x0000001848007804 */ /* 0x040fe20000000000 */
[C---:B------:R-:W-:Y:S01]  /*4cf0*/  IMAD.U32 R31, R72.reuse, 0x10000, RZ ;  /* 0x00010000481f7824 */ /* 0x040fe200078e00ff */
[----:B------:R-:W-:Y:S01]  /*4d00*/  LOP3.LUT R72, R72, 0x60, RZ, 0xc0, !PT ;  /* 0x0000006048487812 */ /* 0x000fe200078ec0ff */
[----:B------:R-:W-:Y:S01]  /*4d10*/  IMAD.MOV.U32 R70, RZ, RZ, 0xa0 ;  /* 0x000000a0ff467424 */ /* 0x000fe200078e00ff */
[----:B------:R-:W-:Y:S02]  /*4d20*/  UMOV UR48, 0x400 ;  /* 0x0000040000307882 */ /* 0x000fe40000000000 */
[----:B------:R-:W1:Y:S01]  /*4d30*/  LDC R61, c[0x0][0x370] ;  /* 0x0000dc00ff3d7b82 */ /* 0x000e620000000800 */
[----:B------:R-:W-:Y:S01]  /*4d40*/  ULEA UR48, UR37, UR48, 0x18 ;  /* 0x0000003025307291 */ /* 0x000fe2000f8ec0ff */
[----:B------:R-:W-:Y:S01]  /*4d50*/  LOP3.LUT R71, R4, 0x600, R71, 0xf8, !PT ;  /* 0x0000060004477812 */ /* 0x000fe200078ef847 */
[----:B------:R-:W-:Y:S01]  /*4d60*/  IMAD.MOV.U32 R68, RZ, RZ, 0x1 ;  /* 0x00000001ff447424 */ /* 0x000fe200078e00ff */
[----:B------:R-:W-:Y:S01]  /*4d70*/  LOP3.LUT R31, R31, 0x600000, RZ, 0xc0, !PT ;  /* 0x006000001f1f7812 */ /* 0x000fe200078ec0ff */
[----:B------:R-:W-:Y:S01]  /*4d80*/  UIADD3 UR4, UPT, UPT, UR48, 0x200, URZ ;  /* 0x0000020030047890 */ /* 0x000fe2000fffe0ff */
[----:B------:R-:W-:Y:S01]  /*4d90*/  IMAD.MOV.U32 R30, RZ, RZ, RZ ;  /* 0x000000ffff1e7224 */ /* 0x000fe200078e00ff */
[----:B------:R-:W-:Y:S01]  /*4da0*/  CS2R R66, SRZ ;  /* 0x0000000000427805 */ /* 0x000fe2000001ff00 */
[----:B------:R-:W2:Y:S01]  /*4db0*/  LDC R28, c[0x0][0xd0c] ;  /* 0x00034300ff1c7b82 */ /* 0x000ea20000000800 */
[----:B------:R-:W-:Y:S01]  /*4dc0*/  IMAD.MOV.U32 R76, RZ, RZ, RZ ;  /* 0x000000ffff4c7224 */ /* 0x000fe200078e00ff */
[----:B------:R-:W-:Y:S01]  /*4dd0*/  SEL R70, R70, 0x60, !P3 ;  /* 0x0000006046467807 */ /* 0x000fe20005800000 */
[----:B------:R-:W-:Y:S01]  /*4de0*/  IMAD.U32 R64, RZ, RZ, UR4 ;  /* 0x00000004ff407e24 */ /* 0x000fe2000f8e00ff */
[----:B------:R-:W4:Y:S04]  /*4df0*/  LDCU.64 UR52, c[0x0][0x348] ;  /* 0x00006900ff3477ac */ /* 0x000f280008000a00 */
[----:B------:R-:W1:Y:S01]  /*4e00*/  LDC R60, c[0x0][0xd20] ;  /* 0x00034800ff3c7b82 */ /* 0x000e620000000800 */
[----:B------:R-:W3:Y:S01]  /*4e10*/  LDS R0, [UR48+0x130] ;  /* 0x00013030ff007984 */ /* 0x000ee20008000800 */
[----:B------:R-:W-:Y:S01]  /*4e20*/  LEA R71, R71, R64, 0x2 ;  /* 0x0000004047477211 */ /* 0x000fe200078e10ff */
[----:B------:R-:W1:Y:S03]  /*4e30*/  LDCU.64 UR44, c[0x0][0xa88] ;  /* 0x00015100ff2c77ac */ /* 0x000e660008000a00 */
[C---:B------:R-:W-:Y:S01]  /*4e40*/  IADD3 R69, PT, PT, R71.reuse, 0x140, RZ ;  /* 0x0000014047457810 */ /* 0x040fe20007ffe0ff */
[----:B------:R-:W1:Y:S01]  /*4e50*/  LDCU.64 UR46, c[0x0][0xa90] ;  /* 0x00015200ff2e77ac */ /* 0x000e620008000a00 */
[----:B------:R-:W1:Y:S01]  /*4e60*/  LDC R26, c[0x0][0xd30] ;  /* 0x00034c00ff1a7b82 */ /* 0x000e620000000800 */
[----:B------:R-:W-:Y:S01]  /*4e70*/  @P4 IADD3 R69, PT, PT, R71, 0xc0, RZ ;  /* 0x000000c047454810 */ /* 0x000fe20007ffe0ff */
[----:B------:R-:W-:Y:S01]  /*4e80*/  UMOV UR49, URZ ;  /* 0x000000ff00317c82 */ /* 0x000fe20008000000 */
[----:B------:R-:W-:-:S05]  /*4e90*/  UMOV UR51, URZ ;  /* 0x000000ff00337c82 */ /* 0x000fca0008000000 */
[----:B------:R-:W1:Y:S08]  /*4ea0*/  LDC.64 R56, c[0x0][0xd10] ;  /* 0x00034400ff387b82 */ /* 0x000e700000000a00 */
[----:B------:R-:W1:Y:S08]  /*4eb0*/  LDC.64 R24, c[0x0][0xd18] ;  /* 0x00034600ff187b82 */ /* 0x000e700000000a00 */
[----:B------:R-:W1:Y:S08]  /*4ec0*/  LDC.64 R22, c[0x0][0xd28] ;  /* 0x00034a00ff167b82 */ /* 0x000e700000000a00 */
[----:B------:R-:W1:Y:S01]  /*4ed0*/  LDC.64 R54, c[0x0][0xab0] ;  /* 0x0002ac00ff367b82 */ /* 0x000e620000000a00 */
[----:B---3--:R-:W-:-:S07]  /*4ee0*/  IADD3 R31, PT, PT, R0, R31, RZ ;  /* 0x0000001f001f7210 */ /* 0x008fce0007ffe0ff */
[----:B------:R-:W3:Y:S08]  /*4ef0*/  LDC.64 R52, c[0x0][0xaa8] ;  /* 0x0002aa00ff347b82 */ /* 0x000ef00000000a00 */
[----:B--2-4-:R-:W1:Y:S02]  /*4f00*/  LDC R62, c[0x0][0x374] ;  /* 0x0000dd00ff3e7b82 */ /* 0x014e640000000800 */
.L_x_117:
[----:B------:R-:W-:Y:S02]  /*4f10*/  LEA R0, R76, UR48, 0x3 ;  /* 0x000000304c007c11 */ /* 0x000fe4000f8e18ff */
[----:B------:R-:W-:Y:S02]  /*4f20*/  SHF.L.U32 R3, R66, 0x1f, RZ ;  /* 0x0000001f42037819 */ /* 0x000fe400000006ff */
[----:B------:R-:W-:Y:S02]  /*4f30*/  LEA R16, R76, UR48, 0x4 ;  /* 0x000000304c107c11 */ /* 0x000fe4000f8e20ff */
[----:B------:R-:W2:Y:S02]  /*4f40*/  SYNCS.PHASECHK.TRANS64.TRYWAIT P0, [R0+URZ+0xa0], R3 ;  /* 0x0000a003000075a7 */ /* 0x000ea400080011ff */
[----:B--23--:R-:W-:Y:S05]  /*4f50*/  @!P0 BRA `(.L_x_74) ;  /* 0x0000003c00c08947 */ /* 0x00cfea0003800000 */
.L_x_162:
[----:B------:R-:W4:Y:S01]  /*4f60*/  LDC.64 R14, c[0x0][0xd10] ;  /* 0x00034400ff0e7b82 */ /* 0x000f220000000a00 */
[----:B------:R-:W3:Y:S01]  /*4f70*/  LDS.128 R16, [R16+0x110] ;  /* 0x0001100010107984 */ /* 0x000ee20000000c00 */
[----:B-1----:R-:W-:Y:S01]  /*4f80*/  ISETP.NE.AND P1, PT, R26, 0x1, PT ;  /* 0x000000011a00780c */ /* 0x002fe20003f25270 */
[----:B--2---:R-:W-:Y:S01]  /*4f90*/  VIADD R0, R0, 0xb0 ;  /* 0x000000b000007836 */ /* 0x004fe20000000000 */
[----:B------:R-:W-:Y:S04]  /*4fa0*/  ISETP.GE.AND P0, PT, R2, 0x1, PT ;  /* 0x000000010200780c */ /* 0x000fe80003f06270 */
[----:B------:R-:W1:Y:S01]  /*4fb0*/  LDC.64 R12, c[0x0][0xd18] ;  /* 0x00034600ff0c7b82 */ /* 0x000e620000000a00 */
[----:B------:R-:W-:Y:S01]  /*4fc0*/  PRMT R0, RZ, 0x654, R0 ;  /* 0x00000654ff007816 */ /* 0x000fe20000000000 */
[----:B------:R-:W-:Y:S01]  /*4fd0*/  @!PT LDS RZ, [RZ] ;  /* 0x00000000fffff984 */ /* 0x000fe20000000800 */
[----:B------:R-:W-:Y:S01]  /*4fe0*/  @!PT LDS RZ, [RZ] ;  /* 0x00000000fffff984 */ /* 0x000fe20000000800 */
[----:B------:R-:W-:Y:S01]  /*4ff0*/  @!PT LDS RZ, [RZ] ;  /* 0x00000000fffff984 */ /* 0x000fe20000000800 */
[----:B------:R-:W-:Y:S01]  /*5000*/  @!PT LDS RZ, [RZ] ;  /* 0x00000000fffff984 */ /* 0x000fe20000000800 */
[----:B------:R2:W-:Y:S06]  /*5010*/  MEMBAR.ALL.CTA ;  /* 0x0000000000007992 */ /* 0x0005ec0000008000 */
[----:B--2---:R-:W2:Y:S01]  /*5020*/  FENCE.VIEW.ASYNC.S ;  /* 0x00000000000073c6 */ /* 0x004ea20000000000 */
[----:B------:R-:W1:Y:S08]  /*5030*/  @!P1 LDC R11, c[0x0][0xd20] ;  /* 0x00034800ff0b9b82 */ /* 0x000e700000000800 */
[----:B------:R-:W1:Y:S01]  /*5040*/  @!P1 LDC R10, c[0x0][0xd0c] ;  /* 0x00034300ff0a9b82 */ /* 0x000e620000000800 */
[----:B--2---:R2:W-:Y:S01]  /*5050*/  SYNCS.ARRIVE.TRANS64.RED.A1T0 RZ, [R0+URZ], RZ ;  /* 0x000000ff00ff79a7 */ /* 0x0045e200081004ff */
[----:B---3--:R-:W-:Y:S04]  /*5060*/  LOP3.LUT P4, RZ, R18, 0x1, RZ, 0xc0, !PT ;  /* 0x0000000112ff7812 */ /* 0x008fe8000788c0ff */
[----:B------:R-:W-:Y:S09]  /*5070*/  P2R R73, PR, RZ, 0x10 ;  /* 0x00000010ff497803 */ /* 0x000ff20000000000 */
[----:B------:R-:W-:Y:S02]  /*5080*/  @P4 MOV R29, R16 ;  /* 0x00000010001d4202 */ /* 0x000fe40000000f00 */
[----:B------:R-:W-:Y:S01]  /*5090*/  @P4 LOP3.LUT R27, R17, 0xffff, RZ, 0xc0, !PT ;  /* 0x0000ffff111b4812 */ /* 0x000fe200078ec0ff */
[----:B--2-4-:R-:W-:Y:S06]  /*50a0*/  @!P0 BRA `(.L_x_75) ;  /* 0x0000000000a48947 */ /* 0x014fec0003800000 */
[----:B------:R-:W-:Y:S01]  /*50b0*/  IMAD.HI.U32 R21, R62, R25, RZ ;  /* 0x000000193e157227 */ /* 0x000fe200078e00ff */
        /* <DEDUP_REMOVED lines=8> */
[----:B------:R-:W-:Y:S01]  /*5140*/  IMAD.HI.U32 R21, R27, R25, RZ ;  /* 0x000000191b157227 */ /* 0x000fe200078e00ff */
[----:B------:R-:W-:Y:S02]  /*5150*/  SEL R7, R61, R20, !P3 ;  /* 0x000000143d077207 */ /* 0x000fe40005800000 */
[----:B------:R-:W-:Y:S01]  /*5160*/  SHF.R.U32.HI R36, RZ, R57, R36 ;  /* 0x00000039ff247219 */ /* 0x000fe20000011624 */
[-C--:B------:R-:W-:Y:S04]  /*5170*/  IMAD.HI.U32 R20, R3, R22.reuse, RZ ;  /* 0x0000001603147227 */ /* 0x080fe800078e00ff */
[----:B------:R-:W-:Y:S01]  /*5180*/  IMAD.HI.U32 R34, R7, R22, RZ ;  /* 0x0000001607227227 */ /* 0x000fe200078e00ff */
[-C--:B------:R-:W-:Y:S02]  /*5190*/  @P2 SHF.R.U32.HI R3, RZ, R23.reuse, R20 ;  /* 0x00000017ff032219 */ /* 0x080fe40000011614 */
[----:B------:R-:W-:Y:S02]  /*51a0*/  SHF.R.U32.HI R20, RZ, R60, R21 ;  /* 0x0000003cff147219 */ /* 0x000fe40000011615 */
[----:B------:R-:W-:Y:S01]  /*51b0*/  @P2 SHF.R.U32.HI R7, RZ, R23, R34 ;  /* 0x00000017ff072219 */ /* 0x000fe20000011622 */
[C---:B------:R-:W-:Y:S01]  /*51c0*/  IMAD R4, R2.reuse, R3, RZ ;  /* 0x0000000302047224 */ /* 0x040fe200078e02ff */
[----:B------:R-:W-:Y:S02]  /*51d0*/  SEL R5, R27, R20, !P0 ;  /* 0x000000141b057207 */ /* 0x000fe40004000000 */
[----:B------:R-:W-:Y:S01]  /*51e0*/  SEL R3, R29, R36, !P3 ;  /* 0x000000241d037207 */ /* 0x000fe20005800000 */
[----:B------:R-:W-:Y:S01]  /*51f0*/  IMAD R6, R2, R7, RZ ;  /* 0x0000000702067224 */ /* 0x000fe200078e02ff */
[C---:B------:R-:W-:Y:S01]  /*5200*/  ISETP.GE.AND P0, PT, R5.reuse, R4, PT ;  /* 0x000000040500720c */ /* 0x040fe20003f06270 */
[----:B------:R-:W-:Y:S03]  /*5210*/  IMAD.HI.U32 R8, R5, R22, RZ ;  /* 0x0000001605087227 */ /* 0x000fe600078e00ff */
[----:B------:R-:W-:Y:S01]  /*5220*/  ISETP.GE.OR P0, PT, R3, R6, P0 ;  /* 0x000000060300720c */ /* 0x000fe20000706670 */
[----:B------:R-:W-:Y:S01]  /*5230*/  IMAD.MOV R6, RZ, RZ, -R3 ;  /* 0x000000ffff067224 */ /* 0x000fe200078e0a03 */
[-C--:B------:R-:W-:Y:S03]  /*5240*/  SHF.R.U32.HI R8, RZ, R23.reuse, R8 ;  /* 0x00000017ff087219 */ /* 0x080fe60000011608 */
[----:B------:R-:W-:Y:S01]  /*5250*/  IMAD R29, R28, R6, R29 ;  /* 0x000000061c1d7224 */ /* 0x000fe200078e021d */
[----:B------:R-:W-:Y:S05]  /*5260*/  SEL R9, R5, R8, !P2 ;  /* 0x0000000805097207 */ /* 0x000fea0005000000 */
[----:B------:R-:W-:Y:S02]  /*5270*/  IMAD.MOV R8, RZ, RZ, -R9 ;  /* 0x000000ffff087224 */ /* 0x000fe400078e0a09 */
[C---:B------:R-:W-:Y:S04]  /*5280*/  @!P0 IMAD.HI.U32 R4, R3.reuse, R22, RZ ;  /* 0x0000001603048227 */ /* 0x040fe800078e00ff */
[----:B------:R-:W-:Y:S01]  /*5290*/  IMAD R8, R2, R8, R5 ;  /* 0x0000000802087224 */ /* 0x000fe200078e0205 */
[----:B------:R-:W-:Y:S04]  /*52a0*/  @!P0 SHF.R.U32.HI R4, RZ, R23, R4 ;  /* 0x00000017ff048219 */ /* 0x000fe80000011604 */
[----:B------:R-:W-:Y:S02]  /*52b0*/  @!P0 SEL R0, R3, R4, !P2 ;  /* 0x0000000403008207 */ /* 0x000fe40005000000 */
[----:B------:R-:W-:Y:S02]  /*52c0*/  IADD3 R4, PT, PT, -R5, RZ, RZ ;  /* 0x000000ff05047210 */ /* 0x000fe40007ffe1ff */
[----:B------:R-:W-:Y:S01]  /*52d0*/  @!P0 IADD3 R9, PT, PT, R9, -R0, RZ ;  /* 0x8000000009098210 */ /* 0x000fe20007ffe0ff */
[----:B------:R-:W-:Y:S02]  /*52e0*/  @!P0 IMAD R0, R7, R8, R0 ;  /* 0x0000000807008224 */ /* 0x000fe400078e0200 */
[----:B------:R-:W-:Y:S02]  /*52f0*/  IMAD R27, R24, R4, R27 ;  /* 0x00000004181b7224 */ /* 0x000fe400078e021b */
[----:B------:R-:W-:Y:S02]  /*5300*/  @!P0 IMAD R5, R9, R2, R3 ;  /* 0x0000000209058224 */ /* 0x000fe400078e0203 */
[----:B------:R-:W-:Y:S04]  /*5310*/  @!P0 IMAD.MOV.U32 R3, RZ, RZ, R0 ;  /* 0x000000ffff038224 */ /* 0x000fe800078e0000 */
[----:B------:R-:W-:Y:S02]  /*5320*/  IMAD R29, R3, R28, R29 ;  /* 0x0000001c031d7224 */ /* 0x000fe400078e021d */
[----:B------:R-:W-:Y:S07]  /*5330*/  IMAD R27, R5, R24, R27 ;  /* 0x00000018051b7224 */ /* 0x000fee00078e021b */
.L_x_75:
[----:B-1----:R-:W-:Y:S01]  /*5340*/  @!P1 ISETP.NE.AND P0, PT, R12, 0x1, PT ;  /* 0x000000010c00980c */ /* 0x002fe20003f05270 */
[----:B------:R-:W-:Y:S01]  /*5350*/  @!P1 IMAD.HI.U32 R4, R27, R13, RZ ;  /* 0x0000000d1b049227 */ /* 0x000fe200078e00ff */
[----:B------:R-:W-:Y:S01]  /*5360*/  R2UR UR42, R33 ;  /* 0x00000000212a72ca */ /* 0x000fe200000e0000 */
[----:B------:R-:W-:Y:S01]  /*5370*/  USHF.L.U32 UR41, UR11, 0x7, URZ ;  /* 0x000000070b297899 */ /* 0x000fe200080006ff */
[----:B------:R-:W-:Y:S01]  /*5380*/  @!P1 ISETP.NE.AND P2, PT, R10, 0x1, PT ;  /* 0x000000010a00980c */ /* 0x000fe20003f45270 */
[----:B------:R-:W-:Y:S01]  /*5390*/  @!P1 IMAD.HI.U32 R0, R29, R14, RZ ;  /* 0x0000000e1d009227 */ /* 0x000fe200078e00ff */
[----:B------:R-:W-:Y:S01]  /*53a0*/  @!P1 SHF.R.U32.HI R4, RZ, R11, R4 ;  /* 0x0000000bff049219 */ /* 0x000fe20000011604 */
[----:B------:R-:W-:Y:S01]  /*53b0*/  BSSY.RECONVERGENT B6, `(.L_x_76) ;  /* 0x000002c000067945 */ /* 0x000fe20003800200 */
[----:B------:R-:W-:Y:S01]  /*53c0*/  @P4 SHF.R.U32.HI R65, RZ, 0x10, R17 ;  /* 0x00000010ff414819 */ /* 0x000fe20000011611 */
[----:B------:R-:W-:Y:S01]  /*53d0*/  VIADD R76, R76, 0x1 ;  /* 0x000000014c4c7836 */ /* 0x000fe20000000000 */
[----:B------:R-:W-:Y:S02]  /*53e0*/  @!P1 SEL R3, R27, R4, !P0 ;  /* 0x000000041b039207 */ /* 0x000fe40004000000 */
[----:B------:R-:W-:Y:S02]  /*53f0*/  @!P1 SHF.R.U32.HI R0, RZ, R15, R0 ;  /* 0x0000000fff009219 */ /* 0x000fe40000011600 */
[----:B------:R-:W-:Y:S01]  /*5400*/  LOP3.LUT P0, RZ, R64, 0x1f0, RZ, 0xc0, !PT ;  /* 0x000001f040ff7812 */ /* 0x000fe2000780c0ff */
[----:B------:R-:W-:Y:S01]  /*5410*/  USHF.L.U32 UR42, UR42, 0x6, URZ ;  /* 0x000000062a2a7899 */ /* 0x000fe200080006ff */
[----:B------:R-:W-:Y:S05]  /*5420*/  @!P1 SEL R4, R29, R0, !P2 ;  /* 0x000000001d049207 */ /* 0x000fea0005000000 */
[----:B------:R-:W-:Y:S02]  /*5430*/  @!P1 IMAD.IADD R0, R3, 0x1, -R4 ;  /* 0x0000000103009824 */ /* 0x000fe400078e0a04 */
[----:B------:R-:W-:Y:S02]  /*5440*/  @!P1 IMAD.IADD R3, R4, 0x1, -R3 ;  /* 0x0000000104039824 */ /* 0x000fe400078e0a03 */
[----:B------:R-:W-:Y:S02]  /*5450*/  @!P1 IMAD R29, R0, R10, R29 ;  /* 0x0000000a001d9224 */ /* 0x000fe400078e021d */
[----:B------:R-:W-:Y:S01]  /*5460*/  @!P1 IMAD R27, R3, R12, R27 ;  /* 0x0000000c031b9224 */ /* 0x000fe200078e021b */
[----:B------:R-:W-:Y:S06]  /*5470*/  @!P0 BRA `(.L_x_77) ;  /* 0x00000000007c8947 */ /* 0x000fec0003800000 */
[----:B------:R-:W1:Y:S01]  /*5480*/  LDCU.64 UR8, c[0x4][0x80] ;  /* 0x01001000ff0877ac */ /* 0x000e620008000a00 */
[----:B------:R-:W-:Y:S01]  /*5490*/  MOV R16, 0x0 ;  /* 0x0000000000107802 */ /* 0x000fe20000000f00 */
[----:B------:R-:W-:Y:S02]  /*54a0*/  HFMA2 R12, -RZ, RZ, 0, 5.9604644775390625e-08 ;  /* 0x00000001ff0c7431 */ /* 0x000fe400000001ff */
[----:B------:R-:W-:Y:S01]  /*54b0*/  IMAD.MOV.U32 R8, RZ, RZ, 0x70 ;  /* 0x00000070ff087424 */ /* 0x000fe200078e00ff */
[----:B------:R2:W3:Y:S01]  /*54c0*/  LDC.64 R14, c[0x4][R16] ;  /* 0x01000000100e7b82 */ /* 0x0004e20000000a00 */
[----:B------:R-:W4:Y:S01]  /*54d0*/  LDCU.64 UR6, c[0x4][0x88] ;  /* 0x01001100ff0677ac */ /* 0x000f220008000a00 */
[----:B------:R-:W-:Y:S01]  /*54e0*/  IMAD.MOV.U32 R13, RZ, RZ, RZ ;  /* 0x000000ffff0d7224 */ /* 0x000fe200078e00ff */
[----:B------:R-:W2:Y:S01]  /*54f0*/  LDCU.64 UR4, c[0x4][0x8] ;  /* 0x01000100ff0477ac */ /* 0x000ea20008000a00 */
[----:B-1----:R-:W-:Y:S01]  /*5500*/  MOV R5, UR9 ;  /* 0x0000000900057c02 */ /* 0x002fe20008000f00 */
[----:B------:R-:W-:Y:S01]  /*5510*/  IMAD.U32 R4, RZ, RZ, UR8 ;  /* 0x00000008ff047e24 */ /* 0x000fe2000f8e00ff */
[----:B----4-:R-:W-:Y:S01]  /*5520*/  MOV R7, UR7 ;  /* 0x0000000700077c02 */ /* 0x010fe20008000f00 */
[----:B------:R-:W-:Y:S01]  /*5530*/  IMAD.U32 R6, RZ, RZ, UR6 ;  /* 0x00000006ff067e24 */ /* 0x000fe2000f8e00ff */
[----:B--2---:R-:W-:Y:S01]  /*5540*/  MOV R11, UR5 ;  /* 0x00000005000b7c02 */ /* 0x004fe20008000f00 */
[----:B------:R-:W-:Y:S02]  /*5550*/  IMAD.U32 R10, RZ, RZ, UR4 ;  /* 0x00000004ff0a7e24 */ /* 0x000fe4000f8e00ff */
[----:B------:R-:W-:Y:S07]  /*5560*/  LEPC R20, `(.L_x_78) ;  /* 0x000000001014794e */ /* 0x000fee0000000000 */
[----:B---3-5:R-:W-:Y:S05]  /*5570*/  CALL.ABS.NOINC R14 ;  /* 0x000000000e007343 */ /* 0x028fea0003c00000 */
.L_x_78:
[----:B------:R-:W1:Y:S01]  /*5580*/  LDCU.64 UR8, c[0x4][0x80] ;  /* 0x01001000ff0877ac */ /* 0x000e620008000a00 */
[----:B------:R-:W2:Y:S01]  /*5590*/  LDC.64 R16, c[0x4][R16] ;  /* 0x0100000010107b82 */ /* 0x000ea20000000a00 */
[----:B------:R-:W-:Y:S02]  /*55a0*/  HFMA2 R12, -RZ, RZ, 0, 5.9604644775390625e-08 ;  /* 0x00000001ff0c7431 */ /* 0x000fe400000001ff */
[----:B------:R-:W-:Y:S02]  /*55b0*/  IMAD.MOV.U32 R8, RZ, RZ, 0x70 ;  /* 0x00000070ff087424 */ /* 0x000fe400078e00ff */
[----:B------:R-:W-:Y:S01]  /*55c0*/  IMAD.MOV.U32 R13, RZ, RZ, RZ ;  /* 0x000000ffff0d7224 */ /* 0x000fe200078e00ff */
[----:B------:R-:W3:Y:S01]  /*55d0*/  LDCU.64 UR6, c[0x4][0x88] ;  /* 0x01001100ff0677ac */ /* 0x000ee20008000a00 */
[----:B------:R-:W4:Y:S01]  /*55e0*/  LDCU.64 UR4, c[0x4][0x8] ;  /* 0x01000100ff0477ac */ /* 0x000f220008000a00 */
[----:B-1----:R-:W-:Y:S02]  /*55f0*/  MOV R4, UR8 ;  /* 0x0000000800047c02 */ /* 0x002fe40008000f00 */
[----:B------:R-:W-:Y:S02]  /*5600*/  MOV R5, UR9 ;  /* 0x0000000900057c02 */ /* 0x000fe40008000f00 */
[----:B---3--:R-:W-:Y:S01]  /*5610*/  MOV R7, UR7 ;  /* 0x0000000700077c02 */ /* 0x008fe20008000f00 */
[----:B------:R-:W-:Y:S01]  /*5620*/  IMAD.U32 R6, RZ, RZ, UR6 ;  /* 0x00000006ff067e24 */ /* 0x000fe2000f8e00ff */
[----:B----4-:R-:W-:Y:S01]  /*5630*/  MOV R11, UR5 ;  /* 0x00000005000b7c02 */ /* 0x010fe20008000f00 */
[----:B------:R-:W-:Y:S02]  /*5640*/  IMAD.U32 R10, RZ, RZ, UR4 ;  /* 0x00000004ff0a7e24 */ /* 0x000fe4000f8e00ff */
[----:B------:R-:W-:Y:S07]  /*5650*/  LEPC R20, `(.L_x_77) ;  /* 0x000000001014794e */ /* 0x000fee0000000000 */
[----:B--2---:R-:W-:Y:S05]  /*5660*/  CALL.ABS.NOINC R16 ;  /* 0x0000000010007343 */ /* 0x004fea0003c00000 */
.L_x_77:
[----:B------:R-:W-:Y:S05]  /*5670*/  BSYNC.RECONVERGENT B6 ;  /* 0x0000000000067941 */ /* 0x000fea0003800200 */
.L_x_76:
[----:B------:R-:W-:Y:S01]  /*5680*/  ISETP.NE.U32.AND P4, PT, R54, RZ, PT ;  /* 0x000000ff3600720c */ /* 0x000fe20003f85070 */
[----:B------:R-:W-:Y:S01]  /*5690*/  UISETP.NE.AND UP2, UPT, UR50, URZ, UPT ;  /* 0x000000ff3200728c */ /* 0x000fe2000bf45270 */
[----:B------:R-:W-:Y:S01]  /*56a0*/  ISETP.NE.U32.AND P2, PT, RZ, UR44, PT ;  /* 0x0000002cff007c0c */ /* 0x000fe2000bf45070 */
[----:B------:R-:W-:Y:S01]  /*56b0*/  UISETP.NE.U32.AND UP1, UPT, UR46, URZ, UPT ;  /* 0x000000ff2e00728c */ /* 0x000fe2000bf25070 */
[----:B------:R-:W-:Y:S01]  /*56c0*/  ISETP.NE.AND.EX P4, PT, R55, RZ, PT, P4 ;  /* 0x000000ff3700720c */ /* 0x000fe20003f85340 */
[----:B------:R-:W-:Y:S01]  /*56d0*/  UPLOP3.LUT UP0, UPT, UPT, UPT, UPT, 0x40, 0x4 ;  /* 0x000000000004789c */ /* 0x000fe20003f0e870 */
[----:B------:R-:W-:Y:S01]  /*56e0*/  ISETP.NE.AND.EX P2, PT, RZ, UR45, PT, P2 ;  /* 0x0000002dff007c0c */ /* 0x000fe2000bf45320 */
[----:B------:R-:W-:Y:S01]  /*56f0*/  UISETP.NE.AND.EX UP1, UPT, UR47, URZ, UPT, UP1 ;  /* 0x000000ff2f00728c */ /* 0x000fe2000bf25310 */
[----:B------:R-:W-:Y:S04]  /*5700*/  PLOP3.LUT P1, PT, PT, PT, UP2, 0x80, 0x8 ;  /* 0x000000000008781c */ /* 0x000fe80003f2f028 */
[----:B------:R-:W-:Y:S06]  /*5710*/  @UP2 UPLOP3.LUT UP0, UPT, UPT, UPT, UP1, 0x80, 0x8 ;  /* 0x000000000008289c */ /* 0x000fec0003f0f010 */
[----:B------:R-:W-:Y:S01]  /*5720*/  PLOP3.LUT P0, PT, PT, PT, UP0, 0x80, 0x8 ;  /* 0x000000000008781c */ /* 0x000fe20003f0f008 */
[----:B------:R-:W-:Y:S01]  /*5730*/  @!UPT UIADD3 URZ, UPT, UPT, URZ, URZ, URZ ;  /* 0x000000fffffff290 */ /* 0x000fe2000fffe0ff */
[----:B------:R-:W-:Y:S11]  /*5740*/  BRA.U !UP1, `(.L_x_79) ;  /* 0x0000000109387547 */ /* 0x000ff6000b800000 */
[----:B------:R-:W-:Y:S01]  /*5750*/  UISETP.NE.U32.AND UP0, UPT, UR44, URZ, UPT ;  /* 0x000000ff2c00728c */ /* 0x000fe2000bf05070 */
[----:B------:R-:W-:Y:S02]  /*5760*/  HFMA2 R0, -RZ, RZ, 0, 5.9604644775390625e-08 ;  /* 0x00000001ff007431 */ /* 0x000fe400000001ff */
[----:B------:R-:W-:Y:S01]  /*5770*/  IMAD.MOV.U32 R59, RZ, RZ, 0x1 ;  /* 0x00000001ff3b7424 */ /* 0x000fe200078e00ff */
[----:B------:R-:W-:Y:S06]  /*5780*/  UISETP.NE.AND.EX UP0, UPT, UR45, URZ, UPT, UP0 ;  /* 0x000000ff2d00728c */ /* 0x000fec000bf05300 */
[----:B------:R-:W-:Y:S05]  /*5790*/  PLOP3.LUT P3, PT, PT, PT, UP0, 0x80, 0x8 ;  /* 0x000000000008781c */ /* 0x000fea0003f6f008 */
[----:B------:R-:W1:Y:S01]  /*57a0*/  @UP0 LDCU.64 UR6, c[0x0][0xa88] ;  /* 0x00015100ff0607ac */ /* 0x000e620008000a00 */
[----:B------:R-:W-:Y:S07]  /*57b0*/  @UP0 UIMAD UR4, UR36, UR46, URZ ;  /* 0x0000002e240402a4 */ /* 0x000fee000f8e02ff */
[----:B------:R-:W-:Y:S01]  /*57c0*/  @!P3 PRMT R59, R0, 0x7610, R59 ;  /* 0x00007610003bb816 */ /* 0x000fe2000000003b */
[----:B-1----:R-:W-:Y:S03]  /*57d0*/  @UP0 UIMAD.WIDE UR6, UR4, 0x4, UR6 ;  /* 0x00000004040608a5 */ /* 0x002fe6000f8e0206 */
[----:B------:R-:W1:Y:S03]  /*57e0*/  @!UP0 LDCU UR4, c[0x0][0xa80] ;  /* 0x00015000ff0487ac */ /* 0x000e660008000800 */
[----:B------:R-:W-:Y:S01]  /*57f0*/  IMAD.U32 R4, RZ, RZ, UR6 ;  /* 0x00000006ff047e24 */ /* 0x000fe2000f8e00ff */
[----:B------:R-:W-:Y:S05]  /*5800*/  MOV R5, UR7 ;  /* 0x0000000700057c02 */ /* 0x000fea0008000f00 */
[----:B-----5:R2:W5:Y:S02]  /*5810*/  @P3 LDG.E R35, desc[UR38][R4.64] ;  /* 0x0000002604233981 */ /* 0x020564000c1e1900 */
[----:B-12---:R-:W-:Y:S02]  /*5820*/  @!P3 IMAD.U32 R35, RZ, RZ, UR4 ;  /* 0x00000004ff23be24 */ /* 0x006fe4000f8e00ff */
.L_x_79:
[----:B------:R-:W-:Y:S05]  /*5830*/  @!P4 BRA `(.L_x_80) ;  /* 0x000000000020c947 */ /* 0x000fea0003800000 */
[----:B------:R-:W-:Y:S04]  /*5840*/  ISETP.NE.U32.AND P3, PT, R52, RZ, PT ;  /* 0x000000ff3400720c */ /* 0x000fe80003f65070 */
[----:B------:R-:W-:Y:S11]  /*5850*/  ISETP.NE.AND.EX P3, PT, R53, RZ, PT, P3 ;  /* 0x000000ff3500720c */ /* 0x000ff60003f65330 */
[----:B------:R-:W-:Y:S02]  /*5860*/  @!UPT UIADD3 URZ, UPT, UPT, URZ, URZ, URZ ;  /* 0x000000fffffff290 */ /* 0x000fe4000fffe0ff */
[----:B------:R-:W1:Y:S01]  /*5870*/  @P3 LDC.64 R4, c[0x0][0xaa8] ;  /* 0x0002aa00ff043b82 */ /* 0x000e620000000a00 */
[----:B------:R-:W-:Y:S04]  /*5880*/  @P3 IMAD R0, R54, UR36, RZ ;  /* 0x0000002436003c24 */ /* 0x000fe8000f8e02ff */
[----:B-1----:R-:W-:Y:S05]  /*5890*/  @P3 IMAD.WIDE R4, R0, 0x4, R4 ;  /* 0x0000000400043825 */ /* 0x002fea00078e0204 */
[----:B-----5:R1:W5:Y:S02]  /*58a0*/  @P3 LDG.E R32, desc[UR38][R4.64] ;  /* 0x0000002604203981 */ /* 0x020364000c1e1900 */
[----:B-1----:R-:W2:Y:S02]  /*58b0*/  @!P3 LDC R32, c[0x0][0xaa0] ;  /* 0x0002a800ff20bb82 */ /* 0x002ea40000000800 */
.L_x_80:
[----:B-----5:R-:W-:Y:S01]  /*58c0*/  FSETP.NEU.AND P3, PT, R35, RZ, PT ;  /* 0x000000ff2300720b */ /* 0x020fe20003f6d000 */
[----:B------:R-:W-:Y:S01]  /*58d0*/  BSSY B1, `(.L_x_81) ;  /* 0x0000047000017945 */ /* 0x000fe20003800000 */
[----:B------:R-:W-:Y:S01]  /*58e0*/  SEL R4, RZ, 0xffffffff, P2 ;  /* 0xffffffffff047807 */ /* 0x000fe20001000000 */
[----:B------:R-:W-:Y:S01]  /*58f0*/  IMAD.MOV.U32 R81, RZ, RZ, 0x1 ;  /* 0x00000001ff517424 */ /* 0x000fe200078e00ff */
[----:B------:R-:W-:Y:S01]  /*5900*/  @P1 LOP3.LUT P2, RZ, R59, 0xff, RZ, 0xc0, !PT ;  /* 0x000000ff3bff1812 */ /* 0x000fe2000784c0ff */
[----:B------:R-:W-:Y:S01]  /*5910*/  IMAD R33, R30, 0x40, R31 ;  /* 0x000000401e217824 */ /* 0x000fe200078e021f */
[----:B------:R-:W-:Y:S01]  /*5920*/  @P1 SEL R3, RZ, 0xffffffff, P3 ;  /* 0xffffffffff031807 */ /* 0x000fe20001800000 */
[----:B------:R-:W-:Y:S01]  /*5930*/  IMAD.IADD R78, R71, 0x1, R70 ;  /* 0x00000001474e7824 */ /* 0x000fe200078e0246 */
[----:B------:R-:W-:Y:S01]  /*5940*/  LOP3.LUT R68, R68, 0x1, RZ, 0x3c, !PT ;  /* 0x0000000144447812 */ /* 0x000fe200078e3cff */
[----:B------:R-:W-:Y:S01]  /*5950*/  IMAD.IADD R74, R70, 0x1, R69 ;  /* 0x00000001464a7824 */ /* 0x000fe200078e0245 */
[----:B------:R-:W-:Y:S01]  /*5960*/  @P0 SEL R3, R4, R3, !P2 ;  /* 0x0000000304030207 */ /* 0x000fe20005000000 */
[----:B------:R-:W-:Y:S01]  /*5970*/  IMAD.MOV.U32 R80, RZ, RZ, RZ ;  /* 0x000000ffff507224 */ /* 0x000fe200078e00ff */
[----:B------:R-:W-:Y:S01]  /*5980*/  LEA R79, R30, UR48, 0x3 ;  /* 0x000000301e4f7c11 */ /* 0x000fe2000f8e18ff */
[----:B------:R-:W-:Y:S01]  /*5990*/  IMAD.MOV.U32 R50, RZ, RZ, RZ ;  /* 0x000000ffff327224 */ /* 0x000fe200078e00ff */
[----:B------:R-:W-:Y:S02]  /*59a0*/  @P1 LOP3.LUT R3, R3, 0x1, RZ, 0xc0, !PT ;  /* 0x0000000103031812 */ /* 0x000fe400078ec0ff */
[----:B------:R-:W-:Y:S02]  /*59b0*/  CS2R R48, SRZ ;  /* 0x0000000000307805 */ /* 0x000fe4000001ff00 */
[----:B------:R-:W-:Y:S02]  /*59c0*/  SHF.L.U32 R0, R67, 0x1f, RZ ;  /* 0x0000001f43007819 */ /* 0x000fe400000006ff */
[----:B------:R-:W-:Y:S02]  /*59d0*/  CS2R R46, SRZ ;  /* 0x00000000002e7805 */ /* 0x000fe4000001ff00 */
[----:B------:R-:W-:Y:S02]  /*59e0*/  ISETP.NE.U32.OR P5, PT, R3, 0x1, !P1 ;  /* 0x000000010300780c */ /* 0x000fe40004fa5470 */
[----:B------:R-:W-:Y:S02]  /*59f0*/  CS2R R44, SRZ ;  /* 0x00000000002c7805 */ /* 0x000fe4000001ff00 */
[----:B------:R-:W-:Y:S02]  /*5a00*/  PLOP3.LUT P2, PT, PT, PT, UP1, 0x80, 0x8 ;  /* 0x000000000008781c */ /* 0x000fe40003f4f018 */
[----:B------:R-:W-:Y:S02]  /*5a10*/  CS2R R42, SRZ ;  /* 0x00000000002a7805 */ /* 0x000fe4000001ff00 */
[----:B------:R-:W-:Y:S02]  /*5a20*/  LOP3.LUT P4, R75, R59, 0xff, RZ, 0xc0, !PT ;  /* 0x000000ff3b4b7812 */ /* 0x000fe4000788c0ff */
[----:B------:R-:W-:Y:S02]  /*5a30*/  CS2R R40, SRZ ;  /* 0x0000000000287805 */ /* 0x000fe4000001ff00 */
[----:B------:R-:W-:Y:S02]  /*5a40*/  SEL R3, RZ, 0xffffffff, P3 ;  /* 0xffffffffff037807 */ /* 0x000fe40001800000 */
[----:B------:R-:W-:Y:S02]  /*5a50*/  CS2R R38, SRZ ;  /* 0x0000000000267805 */ /* 0x000fe4000001ff00 */
[----:B------:R-:W-:Y:S02]  /*5a60*/  P2R R77, PR, RZ, 0x20 ;  /* 0x00000020ff4d7803 */ /* 0x000fe40000000000 */
[----:B------:R-:W-:Y:S01]  /*5a70*/  CS2R R36, SRZ ;  /* 0x0000000000247805 */ /* 0x000fe2000001ff00 */
[----:B------:R-:W-:Y:S01]  /*5a80*/  IMAD.MOV.U32 R34, RZ, RZ, RZ ;  /* 0x000000ffff227224 */ /* 0x000fe200078e00ff */
[----:B------:R-:W-:Y:S02]  /*5a90*/  @P5 SHF.L.U32 R5, R68, 0x1f, RZ ;  /* 0x0000001f44055819 */ /* 0x000fe400000006ff */
[----:B------:R-:W-:Y:S02]  /*5aa0*/  @P2 SEL R3, R4, R3, !P4 ;  /* 0x0000000304032207 */ /* 0x000fe40006000000 */
[----:B------:R-:W1:Y:S02]  /*5ab0*/  @P5 SYNCS.PHASECHK.TRANS64.TRYWAIT P1, [UR48+0x50], R5 ;  /* 0x00005005ff0055a7 */ /* 0x000e640008021130 */
[----:B------:R-:W-:Y:S04]  /*5ac0*/  LOP3.LUT R3, R3, 0x1, RZ, 0xc0, !PT ;  /* 0x0000000103037812 */ /* 0x000fe800078ec0ff */
[----:B------:R-:W-:Y:S04]  /*5ad0*/  ISETP.NE.U32.AND P2, PT, R3, 0x1, PT ;  /* 0x000000010300780c */ /* 0x000fe80003f45070 */
[----:B------:R-:W-:Y:S01]  /*5ae0*/  P2R R82, PR, RZ, 0x4 ;  /* 0x00000004ff527803 */ /* 0x000fe20000000000 */
[----:B------:R3:W4:Y:S01]  /*5af0*/  SYNCS.PHASECHK.TRANS64.TRYWAIT P0, [R79+URZ+0xc0], R0 ;  /* 0x0000c0004f0075a7 */ /* 0x00072200080011ff */
[----:B-1----:R-:W-:Y:S01]  /*5b00*/  @P5 SEL R81, RZ, 0x1, !P1 ;  /* 0x00000001ff515807 */ /* 0x002fe20004800000 */
[----:B---3--:R-:W-:Y:S06]  /*5b10*/  @!P5 BRA `(.L_x_82) ;  /* 0x000000000088d947 */ /* 0x008fec0003800000 */
[----:B------:R-:W-:Y:S01]  /*5b20*/  IMAD.MOV.U32 R34, RZ, RZ, RZ ;  /* 0x000000ffff227224 */ /* 0x000fe200078e00ff */
[----:B------:R-:W-:Y:S01]  /*5b30*/  ISETP.NE.AND P1, PT, R81, RZ, PT ;  /* 0x000000ff5100720c */ /* 0x000fe20003f25270 */
[----:B------:R-:W-:Y:S01]  /*5b40*/  BSSY B0, `(.L_x_83) ;  /* 0x000000c000007945 */ /* 0x000fe20003800000 */
[----:B------:R-:W-:Y:S02]  /*5b50*/  CS2R R36, SRZ ;  /* 0x0000000000247805 */ /* 0x000fe4000001ff00 */
[----:B------:R-:W-:Y:S02]  /*5b60*/  CS2R R38, SRZ ;  /* 0x0000000000267805 */ /* 0x000fe4000001ff00 */
[----:B------:R-:W-:Y:S02]  /*5b70*/  CS2R R40, SRZ ;  /* 0x0000000000287805 */ /* 0x000fe4000001ff00 */
[----:B------:R-:W-:Y:S02]  /*5b80*/  CS2R R42, SRZ ;  /* 0x00000000002a7805 */ /* 0x000fe4000001ff00 */
[----:B------:R-:W-:Y:S02]  /*5b90*/  CS2R R44, SRZ ;  /* 0x00000000002c7805 */ /* 0x000fe4000001ff00 */
[----:B------:R-:W-:Y:S02]  /*5ba0*/  CS2R R46, SRZ ;  /* 0x00000000002e7805 */ /* 0x000fe4000001ff00 */
[----:B------:R-:W-:Y:S01]  /*5bb0*/  CS2R R48, SRZ ;  /* 0x0000000000307805 */ /* 0x000fe2000001ff00 */
[----:B------:R-:W-:Y:S06]  /*5bc0*/  @P1 BRA `(.L_x_84) ;  /* 0x00000000000c1947 */ /* 0x000fec0003800000 */
[----:B------:R-:W-:Y:S04]  /*5bd0*/  SHF.L.U32 R4, R68, 0x1f, RZ ;  /* 0x0000001f44047819 */ /* 0x000fe800000006ff */
[----:B------:R-:W1:Y:S02]  /*5be0*/  SYNCS.PHASECHK.TRANS64.TRYWAIT P1, [UR48+0x50], R4 ;  /* 0x00005004ff0075a7 */ /* 0x000e640008021130 */
[----:B-1----:R-:W-:Y:S05]  /*5bf0*/  @!P1 BRA `(.L_x_85) ;  /* 0x0000003000ac9947 */ /* 0x002fea0003800000 */
.L_x_84:
[----:B------:R-:W-:Y:S05]  /*5c00*/  BSYNC B0 ;  /* 0x0000000000007941 */ /* 0x000fea0003800000 */
.L_x_83:
[----:B------:R-:W-:Y:S01]  /*5c10*/  ISETP.NE.AND P1, PT, R82, RZ, PT ;  /* 0x000000ff5200720c */ /* 0x000fe20003f25270 */
[----:B------:R-:W-:Y:S11]  /*5c20*/  HFMA2 R80, -RZ, RZ, 0, 5.9604644775390625e-08 ;  /* 0x00000001ff507431 */ /* 0x000ff600000001ff */
[----:B------:R-:W-:Y:S01]  /*5c30*/  @!UPT UIADD3 URZ, UPT, UPT, URZ, URZ, URZ ;  /* 0x000000fffffff290 */ /* 0x000fe2000fffe0ff */
[----:B------:R3:W1:Y:S04]  /*5c40*/  @P1 LDS R50, [R74+0x600] ;  /* 0x000600004a321984 */ /* 0x0006680000000800 */
[----:B------:R3:W1:Y:S04]  /*5c50*/  @P1 LDS R34, [R71] ;  /* 0x0000000047221984 */ /* 0x0006680000000800 */
[----:B------:R3:W1:Y:S04]  /*5c60*/  @P1 LDS R36, [R78] ;  /* 0x000000004e241984 */ /* 0x0006680000000800 */
[----:B------:R3:W1:Y:S04]  /*5c70*/  @P1 LDS R37, [R69] ;  /* 0x0000000045251984 */ /* 0x0006680000000800 */
[----:B------:R3:W1:Y:S04]  /*5c80*/  @P1 LDS R38, [R74] ;  /* 0x000000004a261984 */ /* 0x0006680000000800 */
[----:B------:R3:W1:Y:S04]  /*5c90*/  @P1 LDS R39, [R71+0x200] ;  /* 0x0002000047271984 */ /* 0x0006680000000800 */
        /* <DEDUP_REMOVED lines=9> */
[----:B------:R3:W1:Y:S02]  /*5d30*/  @P1 LDS R49, [R69+0x600] ;  /* 0x0006000045311984 */ /* 0x0006640000000800 */
.L_x_82:
[----:B------:R-:W-:Y:S05]  /*5d40*/  BSYNC B1 ;  /* 0x0000000000017941 */ /* 0x000fea0003800000 */
.L_x_81:
[----:B-1----:R-:W-:Y:S04]  /*5d50*/  SHF.R.U32.HI R4, RZ, 0x15, R33 ;  /* 0x00000015ff047819 */ /* 0x002fe80000011621 */
[----:B------:R-:W-:Y:S01]  /*5d60*/  LOP3.LUT P1, RZ, R4, 0x3, R63, 0x48, !PT ;  /* 0x0000000304ff7812 */ /* 0x000fe2000782483f */
[----:B------:R-:W-:Y:S01]  /*5d70*/  @!UPT UIADD3 URZ, UPT, UPT, URZ, URZ, URZ ;  /* 0x000000fffffff290 */ /* 0x000fe2000fffe0ff */
[----:B----4-:R-:W-:Y:S11]  /*5d80*/  @P0 BRA `(.L_x_86) ;  /* 0x0000000000080947 */ /* 0x010ff60003800000 */
[----:B------:R-:W1:Y:S02]  /*5d90*/  SYNCS.PHASECHK.TRANS64.TRYWAIT P0, [R79+URZ+0xc0], R0 ;  /* 0x0000c0004f0075a7 */ /* 0x000e6400080011ff */
[----:B-1----:R-:W-:Y:S05]  /*5da0*/  @!P0 BRA `(.L_x_87) ;  /* 0x0000003000588947 */ /* 0x002fea0003800000 */
.L_x_86:
[----:B------:R-:W-:Y:S05]  /*5db0*/  @!P1 BRA `(.L_x_88) ;  /* 0x0000000000409947 */ /* 0x000fea0003800000 */
[----:B------:R-:W4:Y:S01]  /*5dc0*/  LDCU.64 UR8, c[0x4][0x70] ;  /* 0x01000e00ff0877ac */ /* 0x000f220008000a00 */
[----:B------:R-:W-:Y:S01]  /*5dd0*/  MOV R15, 0x0 ;  /* 0x00000000000f7802 */ /* 0x000fe20000000f00 */
[----:B------:R-:W-:Y:S02]  /*5de0*/  HFMA2 R12, -RZ, RZ, 0, 5.9604644775390625e-08 ;  /* 0x00000001ff0c7431 */ /* 0x000fe400000001ff */
[----:B------:R-:W-:Y:S02]  /*5df0*/  IMAD.MOV.U32 R8, RZ, RZ, 0x192 ;  /* 0x00000192ff087424 */ /* 0x000fe400078e00ff */
[----:B------:R-:W-:Y:S01]  /*5e00*/  IMAD.MOV.U32 R13, RZ, RZ, RZ ;  /* 0x000000ffff0d7224 */ /* 0x000fe200078e00ff */
[----:B------:R-:W5:Y:S01]  /*5e10*/  LDCU.64 UR6, c[0x4][0x78] ;  /* 0x01000f00ff0677ac */ /* 0x000f620008000a00 */
[----:B------:R-:W1:Y:S01]  /*5e20*/  LDC.64 R14, c[0x4][R15] ;  /* 0x010000000f0e7b82 */ /* 0x000e620000000a00 */
[----:B------:R-:W2:Y:S01]  /*5e30*/  LDCU.64 UR4, c[0x4][0x10] ;  /* 0x01000200ff0477ac */ /* 0x000ea20008000a00 */
[----:B----4-:R-:W-:Y:S01]  /*5e40*/  MOV R5, UR9 ;  /* 0x0000000900057c02 */ /* 0x010fe20008000f00 */
[----:B------:R-:W-:Y:S01]  /*5e50*/  IMAD.U32 R4, RZ, RZ, UR8 ;  /* 0x00000008ff047e24 */ /* 0x000fe2000f8e00ff */
[----:B-----5:R-:W-:Y:S01]  /*5e60*/  MOV R7, UR7 ;  /* 0x0000000700077c02 */ /* 0x020fe20008000f00 */
[----:B------:R-:W-:Y:S01]  /*5e70*/  IMAD.U32 R6, RZ, RZ, UR6 ;  /* 0x00000006ff067e24 */ /* 0x000fe2000f8e00ff */
[----:B--2---:R-:W-:Y:S01]  /*5e80*/  MOV R11, UR5 ;  /* 0x00000005000b7c02 */ /* 0x004fe20008000f00 */
[----:B------:R-:W-:Y:S02]  /*5e90*/  IMAD.U32 R10, RZ, RZ, UR4 ;  /* 0x00000004ff0a7e24 */ /* 0x000fe4000f8e00ff */
[----:B------:R-:W-:Y:S07]  /*5ea0*/  LEPC R20, `(.L_x_88) ;  /* 0x000000001014794e */ /* 0x000fee0000000000 */
[----:B-1-3--:R-:W-:Y:S05]  /*5eb0*/  CALL.ABS.NOINC R14 ;  /* 0x000000000e007343 */ /* 0x00afea0003c00000 */
.L_x_88:
[----:B------:R-:W-:Y:S05]  /*5ec0*/  WARPSYNC.ALL ;  /* 0x0000000000007948 */ /* 0x000fea0003800000 */
[----:B------:R-:W-:Y:S01]  /*5ed0*/  R2UR UR4, R33 ;  /* 0x00000000210472ca */ /* 0x000fe200000e0000 */
[----:B------:R-:W-:Y:S01]  /*5ee0*/  BSSY.RECONVERGENT B0, `(.L_x_89) ;  /* 0x0000053000007945 */ /* 0x000fe20003800200 */
[----:B------:R-:W-:Y:S11]  /*5ef0*/  ISETP.NE.AND P0, PT, R72, RZ, PT ;  /* 0x000000ff4800720c */ /* 0x000ff60003f05270 */
[----:B------:R-:W2:Y:S02]  /*5f00*/  LDTM.x16 R4, tmem[UR4] ;  /* 0x00000004000479ee */ /* 0x000ea40008240000 */
[C---:B--2---:R-:W-:Y:S01]  /*5f10*/  FMUL R4, R32.reuse, R4 ;  /* 0x0000000420047220 */ /* 0x044fe20000400000 */
[C---:B------:R-:W-:Y:S01]  /*5f20*/  FMUL R5, R32.reuse, R5 ;  /* 0x0000000520057220 */ /* 0x040fe20000400000 */
[C---:B------:R-:W-:Y:S01]  /*5f30*/  FMUL R6, R32.reuse, R6 ;  /* 0x0000000620067220 */ /* 0x040fe20000400000 */
[C---:B------:R-:W-:Y:S01]  /*5f40*/  FMUL R7, R32.reuse, R7 ;  /* 0x0000000720077220 */ /* 0x040fe20000400000 */
[C---:B------:R-:W-:Y:S01]  /*5f50*/  FFMA R4, R35.reuse, R34, R4 ;  /* 0x0000002223047223 */ /* 0x040fe20000000004 */
[C---:B------:R-:W-:Y:S01]  /*5f60*/  FFMA R5, R35.reuse, R36, R5 ;  /* 0x0000002423057223 */ /* 0x040fe20000000005 */
[C---:B------:R-:W-:Y:S01]  /*5f70*/  FFMA R6, R35.reuse, R37, R6 ;  /* 0x0000002523067223 */ /* 0x040fe20000000006 */
[C---:B------:R-:W-:Y:S01]  /*5f80*/  FFMA R7, R35.reuse, R38, R7 ;  /* 0x0000002623077223 */ /* 0x040fe20000000007 */
[C---:B------:R-:W-:Y:S01]  /*5f90*/  FMUL R8, R32.reuse, R8 ;  /* 0x0000000820087220 */ /* 0x040fe20000400000 */
[----:B------:R2:W-:Y:S01]  /*5fa0*/  STS [R71], R4 ;  /* 0x0000000447007388 */ /* 0x0005e20000000800 */
[C---:B------:R-:W-:Y:S01]  /*5fb0*/  FMUL R9, R32.reuse, R9 ;  /* 0x0000000920097220 */ /* 0x040fe20000400000 */
[C---:B------:R-:W-:Y:S01]  /*5fc0*/  FMUL R10, R32.reuse, R10 ;  /* 0x0000000a200a7220 */ /* 0x040fe20000400000 */
[C---:B------:R-:W-:Y:S01]  /*5fd0*/  FFMA R8, R35.reuse, R39, R8 ;  /* 0x0000002723087223 */ /* 0x040fe20000000008 */
[----:B------:R2:W-:Y:S01]  /*5fe0*/  STS [R78], R5 ;  /* 0x000000054e007388 */ /* 0x0005e20000000800 */
        /* <DEDUP_REMOVED lines=11> */
[----:B------:R2:W-:Y:S01]  /*60a0*/  STS [R71+0x200], R8 ;  /* 0x0002000847007388 */ /* 0x0005e20000000800 */
[C---:B------:R-:W-:Y:S01]  /*60b0*/  FMUL R15, R32.reuse, R15 ;  /* 0x0000000f200f7220 */ /* 0x040fe20000400000 */
[C---:B------:R-:W-:Y:S01]  /*60c0*/  FMUL R16, R32.reuse, R16 ;  /* 0x0000001020107220 */ /* 0x040fe20000400000 */
[C---:B------:R-:W-:Y:S01]  /*60d0*/  FFMA R14, R35.reuse, R45, R14 ;  /* 0x0000002d230e7223 */ /* 0x040fe2000000000e */
[----:B------:R2:W-:Y:S01]  /*60e0*/  STS [R78+0x200], R9 ;  /* 0x000200094e007388 */ /* 0x0005e20000000800 */
[C---:B------:R-:W-:Y:S01]  /*60f0*/  FFMA R15, R35.reuse, R46, R15 ;  /* 0x0000002e230f7223 */ /* 0x040fe2000000000f */
[C---:B------:R-:W-:Y:S01]  /*6100*/  FFMA R16, R35.reuse, R47, R16 ;  /* 0x0000002f23107223 */ /* 0x040fe20000000010 */
[C---:B------:R-:W-:Y:S01]  /*6110*/  FMUL R17, R32.reuse, R17 ;  /* 0x0000001120117220 */ /* 0x040fe20000400000 */
[----:B------:R2:W-:Y:S01]  /*6120*/  STS [R69+0x200], R10 ;  /* 0x0002000a45007388 */ /* 0x0005e20000000800 */
[C---:B------:R-:W-:Y:S01]  /*6130*/  FMUL R18, R32.reuse, R18 ;  /* 0x0000001220127220 */ /* 0x040fe20000400000 */
[----:B------:R-:W-:Y:S01]  /*6140*/  FMUL R19, R32, R19 ;  /* 0x0000001320137220 */ /* 0x000fe20000400000 */
[C---:B------:R-:W-:Y:S01]  /*6150*/  FFMA R17, R35.reuse, R48, R17 ;  /* 0x0000003023117223 */ /* 0x040fe20000000011 */
[----:B------:R2:W-:Y:S01]  /*6160*/  STS [R74+0x200], R11 ;  /* 0x0002000b4a007388 */ /* 0x0005e20000000800 */
[C---:B------:R-:W-:Y:S01]  /*6170*/  FFMA R18, R35.reuse, R49, R18 ;  /* 0x0000003123127223 */ /* 0x040fe20000000012 */
[----:B------:R-:W-:Y:S02]  /*6180*/  FFMA R19, R35, R50, R19 ;  /* 0x0000003223137223 */ /* 0x000fe40000000013 */
[----:B------:R2:W-:Y:S04]  /*6190*/  STS [R71+0x400], R12 ;  /* 0x0004000c47007388 */ /* 0x0005e80000000800 */
[----:B------:R2:W-:Y:S04]  /*61a0*/  STS [R78+0x400], R13 ;  /* 0x0004000d4e007388 */ /* 0x0005e80000000800 */
[----:B------:R2:W-:Y:S04]  /*61b0*/  STS [R69+0x400], R14 ;  /* 0x0004000e45007388 */ /* 0x0005e80000000800 */
[----:B------:R2:W-:Y:S04]  /*61c0*/  STS [R74+0x400], R15 ;  /* 0x0004000f4a007388 */ /* 0x0005e80000000800 */
[----:B------:R2:W-:Y:S04]  /*61d0*/  STS [R71+0x600], R16 ;  /* 0x0006001047007388 */ /* 0x0005e80000000800 */
[----:B------:R2:W-:Y:S04]  /*61e0*/  STS [R78+0x600], R17 ;  /* 0x000600114e007388 */ /* 0x0005e80000000800 */
[----:B------:R2:W-:Y:S04]  /*61f0*/  STS [R69+0x600], R18 ;  /* 0x0006001245007388 */ /* 0x0005e80000000800 */
[----:B------:R2:W-:Y:S01]  /*6200*/  STS [R74+0x600], R19 ;  /* 0x000600134a007388 */ /* 0x0005e20000000800 */
[----:B------:R-:W-:Y:S01]  /*6210*/  @!PT LDS RZ, [RZ] ;  /* 0x00000000fffff984 */ /* 0x000fe20000000800 */
[----:B------:R-:W-:Y:S01]  /*6220*/  @!PT LDS RZ, [RZ] ;  /* 0x00000000fffff984 */ /* 0x000fe20000000800 */
[----:B------:R-:W-:Y:S01]  /*6230*/  @!PT LDS RZ, [RZ] ;  /* 0x00000000fffff984 */ /* 0x000fe20000000800 */
[----:B------:R-:W-:Y:S01]  /*6240*/  @!PT LDS RZ, [RZ] ;  /* 0x00000000fffff984 */ /* 0x000fe20000000800 */
[----:B------:R4:W-:Y:S06]  /*6250*/  MEMBAR.ALL.CTA ;  /* 0x0000000000007992 */ /* 0x0009ec0000008000 */
[----:B----4-:R-:W4:Y:S02]  /*6260*/  FENCE.VIEW.ASYNC.S ;  /* 0x00000000000073c6 */ /* 0x010f240000000000 */
[----:B----4-:R-:W-:Y:S06]  /*6270*/  BAR.SYNC.DEFER_BLOCKING 0x1, 0x80 ;  /* 0x0042000000007b1d */ /* 0x010fec0000010000 */
[----:B------:R-:W-:Y:S05]  /*6280*/  @P0 BRA `(.L_x_90) ;  /* 0x0000000000600947 */ /* 0x000fea0003800000 */
[----:B------:R-:W-:Y:S02]  /*6290*/  UIADD3 UR4, UPT, UPT, UR48, 0x200, URZ ;  /* 0x0000020030047890 */ /* 0x000fe4000fffe0ff */
[----:B------:R-:W-:Y:S01]  /*62a0*/  UIADD3 UR16, UP0, UPT, UR52, 0x880, URZ ;  /* 0x0000088034107890 */ /* 0x000fe2000ff1e0ff */
[----:B------:R-:W-:Y:S01]  /*62b0*/  UMOV UR43, UR36 ;  /* 0x00000024002b7c82 */ /* 0x000fe20008000000 */
[----:B------:R-:W-:Y:S02]  /*62c0*/  UIADD3 UR13, UPT, UPT, UR41, 0x20, URZ ;  /* 0x00000020290d7890 */ /* 0x000fe4000fffe0ff */
[----:B------:R-:W-:Y:S01]  /*62d0*/  MOV R64, UR4 ;  /* 0x0000000400407c02 */ /* 0x000fe20008000f00 */
[----:B------:R-:W-:Y:S02]  /*62e0*/  UIADD3.X UR17, UPT, UPT, URZ, UR53, URZ, UP0, !UPT ;  /* 0x00000035ff117290 */ /* 0x000fe400087fe4ff */
[----:B------:R-:W-:Y:S01]  /*62f0*/  UIADD3 UR12, UPT, UPT, UR48, 0xa00, URZ ;  /* 0x00000a00300c7890 */ /* 0x000fe2000fffe0ff */
[----:B------:R-:W-:Y:S01]  /*6300*/  R2UR UR40, R64 ;  /* 0x00000000402872ca */ /* 0x000fe200000e0000 */
[----:B------:R-:W-:Y:S01]  /*6310*/  UMOV UR14, UR42 ;  /* 0x0000002a000e7c82 */ /* 0x000fe20008000000 */
[----:B------:R-:W-:Y:S01]  /*6320*/  UMOV UR15, UR36 ;  /* 0x00000024000f7c82 */ /* 0x000fe20008000000 */
[----:B------:R-:W-:Y:S02]  /*6330*/  UIADD3 UR9, UPT, UPT, UR41, 0x40, URZ ;  /* 0x0000004029097890 */ /* 0x000fe4000fffe0ff */
[----:B------:R-:W-:Y:S01]  /*6340*/  UIADD3 UR8, UPT, UPT, UR48, 0x1200, URZ ;  /* 0x0000120030087890 */ /* 0x000fe2000fffe0ff */
[----:B------:R-:W-:Y:S01]  /*6350*/  UMOV UR10, UR42 ;  /* 0x0000002a000a7c82 */ /* 0x000fe20008000000 */
[----:B------:R-:W-:Y:S01]  /*6360*/  UMOV UR11, UR36 ;  /* 0x00000024000b7c82 */ /* 0x000fe20008000000 */
[----:B------:R-:W-:Y:S02]  /*6370*/  UIADD3 UR5, UPT, UPT, UR41, 0x60, URZ ;  /* 0x0000006029057890 */ /* 0x000fe4000fffe0ff */
[----:B------:R-:W-:Y:S03]  /*6380*/  UIADD3 UR4, UPT, UPT, UR48, 0x1a00, URZ ;  /* 0x00001a0030047890 */ /* 0x000fe6000fffe0ff */
[----:B------:R4:W-:Y:S01]  /*6390*/  UTMASTG.3D [UR40], [UR16] ;  /* 0x00000028100073b5 */ /* 0x0009e20008010000 */
[----:B------:R-:W-:Y:S01]  /*63a0*/  UMOV UR6, UR42 ;  /* 0x0000002a00067c82 */ /* 0x000fe20008000000 */
[----:B------:R-:W-:Y:S01]  /*63b0*/  UMOV UR7, UR36 ;  /* 0x0000002400077c82 */ /* 0x000fe20008000000 */
[----:B------:R4:W-:Y:S01]  /*63c0*/  UTMASTG.3D [UR12], [UR16] ;  /* 0x0000000c100073b5 */ /* 0x0009e20008010000 */
[----:B------:R4:W-:Y:S02]  /*63d0*/  UTMASTG.3D [UR8], [UR16] ;  /* 0x00000008100073b5 */ /* 0x0009e40008010000 */
[----:B------:R4:W-:Y:S01]  /*63e0*/  UTMASTG.3D [UR4], [UR16] ;  /* 0x00000004100073b5 */ /* 0x0009e20008010000 */
[----:B------:R0:W-:Y:S01]  /*63f0*/  UTMACMDFLUSH ;  /* 0x00000000000079b7 */ /* 0x0001e20000000000 */
[----:B----4-:R-:W-:Y:S04]  /*6400*/  DEPBAR.LE SB0, 0x1 ;  /* 0x000080400000791a */ /* 0x010fe80000000000 */
.L_x_90:
[----:B------:R-:W-:Y:S05]  /*6410*/  BSYNC.RECONVERGENT B0 ;  /* 0x0000000000007941 */ /* 0x000fea0003800200 */
.L_x_89:
[----:B------:R-:W-:Y:S01]  /*6420*/  BAR.SYNC.DEFER_BLOCKING 0x1, 0x80 ;  /* 0x0042000000007b1d */ /* 0x000fe20000010000 */
[----:B------:R-:W-:Y:S01]  /*6430*/  ISETP.NE.AND P1, PT, R77, RZ, PT ;  /* 0x000000ff4d00720c */ /* 0x000fe20003f25270 */
[----:B------:R-:W-:Y:S01]  /*6440*/  UISETP.NE.AND UP0, UPT, UR49, URZ, UPT ;  /* 0x000000ff3100728c */ /* 0x000fe2000bf05270 */
[----:B------:R-:W-:Y:S11]  /*6450*/  LEA R3, R80, UR48, 0x3 ;  /* 0x0000003050037c11 */ /* 0x000ff6000f8e18ff */
[----:B--2---:R-:W-:Y:S01]  /*6460*/  @P1 SHF.L.U32 R4, R68, 0x1f, RZ ;  /* 0x0000001f44041819 */ /* 0x004fe200000006ff */
[----:B------:R-:W-:Y:S06]  /*6470*/  BRA.U !UP0, `(.L_x_91) ;  /* 0x0000000108247547 */ /* 0x000fec000b800000 */
[----:B------:R-:W-:Y:S01]  /*6480*/  IMAD.U32 R5, RZ, RZ, UR51 ;  /* 0x00000033ff057e24 */ /* 0x000fe2000f8e00ff */
[----:B-1----:R-:W-:Y:S01]  /*6490*/  MOV R0, UR37 ;  /* 0x0000002500007c02 */ /* 0x002fe20008000f00 */
[----:B------:R-:W-:Y:S03]  /*64a0*/  UIADD3 UR51, UPT, UPT, UR51, 0x1, URZ ;  /* 0x0000000133337890 */ /* 0x000fe6000fffe0ff */
[----:B------:R-:W-:Y:S01]  /*64b0*/  @P1 LEA R5, R5, UR48, 0x3 ;  /* 0x0000003005051c11 */ /* 0x000fe2000f8e18ff */
[----:B------:R-:W-:Y:S04]  /*64c0*/  UISETP.NE.AND UP0, UPT, UR51, 0x4, UPT ;  /* 0x000000043300788c */ /* 0x000fe8000bf05270 */
[----:B------:R-:W-:Y:S01]  /*64d0*/  @P1 VIADD R5, R5, 0x70 ;  /* 0x0000007005051836 */ /* 0x000fe20000000000 */
[----:B------:R-:W-:Y:S04]  /*64e0*/  USEL UR51, UR51, URZ, UP0 ;  /* 0x000000ff33337287 */ /* 0x000fe80008000000 */
[----:B------:R-:W-:Y:S04]  /*64f0*/  @P1 PRMT R0, R0, 0x654, R5 ;  /* 0x0000065400001816 */ /* 0x000fe80000000005 */
[----:B------:R2:W-:Y:S04]  /*6500*/  @P1 SYNCS.ARRIVE.TRANS64.RED.A1T0 RZ, [R0+URZ], RZ ;  /* 0x000000ff00ff19a7 */ /* 0x0005e800081004ff */
.L_x_91:
[----:B------:R-:W4:Y:S01]  /*6510*/  @P1 SYNCS.PHASECHK.TRANS64.TRYWAIT P0, [R3+URZ+0x50], R4 ;  /* 0x00005004030015a7 */ /* 0x000f2200080011ff */
[----:B------:R-:W-:Y:S01]  /*6520*/  BSSY B1, `(.L_x_92) ;  /* 0x0000023000017945 */ /* 0x000fe20003800000 */
[----:B----4-:R-:W-:Y:S03]  /*6530*/  @P1 SEL R81, RZ, 0x1, !P0 ;  /* 0x00000001ff511807 */ /* 0x010fe60004000000 */
[----:B------:R-:W-:Y:S05]  /*6540*/  @!P1 BRA `(.L_x_93) ;  /* 0x0000000000809947 */ /* 0x000fea0003800000 */
[----:B------:R-:W-:Y:S01]  /*6550*/  ISETP.NE.AND P0, PT, R81, RZ, PT ;  /* 0x000000ff5100720c */ /* 0x000fe20003f05270 */
[----:B------:R-:W-:Y:S01]  /*6560*/  BSSY B0, `(.L_x_94) ;  /* 0x0000009000007945 */ /* 0x000fe20003800000 */
[----:B------:R-:W-:Y:S11]  /*6570*/  ISETP.NE.AND P1, PT, R82, RZ, PT ;  /* 0x000000ff5200720c */ /* 0x000ff60003f25270 */
[----:B------:R-:W-:Y:S02]  /*6580*/  @!UPT UIADD3 URZ, UPT, UPT, URZ, URZ, URZ ;  /* 0x000000fffffff290 */ /* 0x000fe4000fffe0ff */
[C---:B------:R-:W-:Y:S02]  /*6590*/  @P1 IMAD R5, R80.reuse, 0x2000, R71 ;  /* 0x0000200050051824 */ /* 0x040fe400078e0247 */
[----:B------:R-:W-:Y:S01]  /*65a0*/  @P1 IMAD R4, R80, 0x2000, R78 ;  /* 0x0000200050041824 */ /* 0x000fe200078e024e */
[----:B------:R-:W-:Y:S06]  /*65b0*/  @P0 BRA `(.L_x_95) ;  /* 0x00000000000c0947 */ /* 0x000fec0003800000 */
[----:B-12---:R-:W-:Y:S04]  /*65c0*/  SHF.L.U32 R0, R68, 0x1f, RZ ;  /* 0x0000001f44007819 */ /* 0x006fe800000006ff */
[----:B------:R-:W1:Y:S02]  /*65d0*/  SYNCS.PHASECHK.TRANS64.TRYWAIT P0, [R3+URZ+0x50], R0 ;  /* 0x00005000030075a7 */ /* 0x000e6400080011ff */
[----:B-1----:R-:W-:Y:S05]  /*65e0*/  @!P0 BRA `(.L_x_96) ;  /* 0x00000028005c8947 */ /* 0x002fea0003800000 */
.L_x_95:
[----:B------:R-:W-:Y:S05]  /*65f0*/  BSYNC B0 ;  /* 0x0000000000007941 */ /* 0x000fea0003800000 */
.L_x_94:
[----:B------:R-:W-:Y:S11]  /*6600*/  ISETP.NE.AND P0, PT, R82, RZ, PT ;  /* 0x000000ff5200720c */ /* 0x000ff60003f05270 */
[----:B------:R-:W-:Y:S02]  /*6610*/  @!UPT UIADD3 URZ, UPT, UPT, URZ, URZ, URZ ;  /* 0x000000fffffff290 */ /* 0x000fe4000fffe0ff */
[----:B------:R4:W3:Y:S01]  /*6620*/  @P0 LDS R34, [R5] ;  /* 0x0000000005220984 */ /* 0x0008e20000000800 */
[C---:B-12---:R-:W-:Y:S01]  /*6630*/  @P0 IMAD R0, R80.reuse, 0x2000, R69 ;  /* 0x0000200050000824 */ /* 0x046fe200078e0245 */
[C---:B------:R-:W-:Y:S01]  /*6640*/  @P0 LEA R3, R80.reuse, R74, 0xd ;  /* 0x0000004a50030211 */ /* 0x040fe200078e68ff */
[----:B------:R-:W-:Y:S01]  /*6650*/  VIADD R80, R80, 0x1 ;  /* 0x0000000150507836 */ /* 0x000fe20000000000 */
[----:B------:R4:W1:Y:S04]  /*6660*/  @P0 LDS R39, [R5+0x200] ;  /* 0x0002000005270984 */ /* 0x0008680000000800 */
[----:B------:R4:W2:Y:S04]  /*6670*/  @P0 LDS R43, [R5+0x400] ;  /* 0x00040000052b0984 */ /* 0x0008a80000000800 */
[----:B------:R4:W1:Y:S04]  /*6680*/  @P0 LDS R47, [R5+0x600] ;  /* 0x00060000052f0984 */ /* 0x0008680000000800 */
[----:B------:R4:W1:Y:S04]  /*6690*/  @P0 LDS R36, [R4] ;  /* 0x0000000004240984 */ /* 0x0008680000000800 */
[----:B------:R4:W1:Y:S04]  /*66a0*/  @P0 LDS R40, [R4+0x200] ;  /* 0x0002000004280984 */ /* 0x0008680000000800 */
[----:B------:R4:W1:Y:S04]  /*66b0*/  @P0 LDS R44, [R4+0x400] ;  /* 0x00040000042c0984 */ /* 0x0008680000000800 */
        /* <DEDUP_REMOVED lines=8> */
[----:B--23--:R4:W1:Y:S02]  /*6740*/  @P0 LDS R50, [R3+0x600] ;  /* 0x0006000003320984 */ /* 0x00c8640000000800 */
.L_x_93:
[----:B------:R-:W-:Y:S05]  /*6750*/  BSYNC B1 ;  /* 0x0000000000017941 */ /* 0x000fea0003800000 */
.L_x_92:
[----:B-12-4-:R-:W-:Y:S05]  /*6760*/  VIADD R0, R33, 0x10 ;  /* 0x0000001021007836 */ /* 0x016fea0000000000 */
[----:B------:R-:W-:Y:S04]  /*6770*/  SHF.R.U32.HI R0, RZ, 0x15, R0 ;  /* 0x00000015ff007819 */ /* 0x000fe80000011600 */
[----:B------:R-:W-:Y:S11]  /*6780*/  LOP3.LUT P0, RZ, R0, 0x3, R63, 0x48, !PT ;  /* 0x0000000300ff7812 */ /* 0x000ff6000780483f */
[----:B------:R-:W-:Y:S02]  /*6790*/  @!UPT UIADD3 URZ, UPT, UPT, URZ, URZ, URZ ;  /* 0x000000fffffff290 */ /* 0x000fe4000fffe0ff */
[----:B------:R-:W-:Y:S05]  /*67a0*/  @!P0 BRA `(.L_x_97) ;  /* 0x0000000000408947 */ /* 0x000fea0003800000 */
[----:B------:R-:W1:Y:S01]  /*67b0*/  LDCU.64 UR8, c[0x4][0x70] ;  /* 0x01000e00ff0877ac */ /* 0x000e620008000a00 */
[----:B------:R-:W-:Y:S01]  /*67c0*/  MOV R15, 0x0 ;  /* 0x00000000000f7802 */ /* 0x000fe20000000f00 */
[----:B------:R-:W-:Y:S02]  /*67d0*/  HFMA2 R12, -RZ, RZ, 0, 5.9604644775390625e-08 ;  /* 0x00000001ff0c7431 */ /* 0x000fe400000001ff */
[----:B------:R-:W-:Y:S02]  /*67e0*/  IMAD.MOV.U32 R8, RZ, RZ, 0x192 ;  /* 0x00000192ff087424 */ /* 0x000fe400078e00ff */
[----:B------:R-:W-:Y:S01]  /*67f0*/  IMAD.MOV.U32 R13, RZ, RZ, RZ ;  /* 0x000000ffff0d7224 */ /* 0x000fe200078e00ff */
[----:B------:R-:W2:Y:S01]  /*6800*/  LDCU.64 UR6, c[0x4][0x78] ;  /* 0x01000f00ff0677ac */ /* 0x000ea20008000a00 */
[----:B------:R-:W4:Y:S01]  /*6810*/  LDC.64 R14, c[0x4][R15] ;  /* 0x010000000f0e7b82 */ /* 0x000f220000000a00 */
[----:B------:R-:W5:Y:S01]  /*6820*/  LDCU.64 UR4, c[0x4][0x10] ;  /* 0x01000200ff0477ac */ /* 0x000f620008000a00 */
[----:B-1----:R-:W-:Y:S01]  /*6830*/  MOV R5, UR9 ;  /* 0x0000000900057c02 */ /* 0x002fe20008000f00 */
[----:B------:R-:W-:Y:S01]  /*6840*/  IMAD.U32 R4, RZ, RZ, UR8 ;  /* 0x00000008ff047e24 */ /* 0x000fe2000f8e00ff */
[----:B--2---:R-:W-:Y:S01]  /*6850*/  MOV R7, UR7 ;  /* 0x0000000700077c02 */ /* 0x004fe20008000f00 */
[----:B------:R-:W-:Y:S01]  /*6860*/  IMAD.U32 R6, RZ, RZ, UR6 ;  /* 0x00000006ff067e24 */ /* 0x000fe2000f8e00ff */
[----:B-----5:R-:W-:Y:S01]  /*6870*/  MOV R11, UR5 ;  /* 0x00000005000b7c02 */ /* 0x020fe20008000f00 */
[----:B------:R-:W-:Y:S02]  /*6880*/  IMAD.U32 R10, RZ, RZ, UR4 ;  /* 0x00000004ff0a7e24 */ /* 0x000fe4000f8e00ff */
[----:B------:R-:W-:Y:S07]  /*6890*/  LEPC R20, `(.L_x_97) ;  /* 0x000000001014794e */ /* 0x000fee0000000000 */
[----:B---34-:R-:W-:Y:S05]  /*68a0*/  CALL.ABS.NOINC R14 ;  /* 0x000000000e007343 */ /* 0x018fea0003c00000 */
.L_x_97:
[----:B------:R-:W-:Y:S05]  /*68b0*/  WARPSYNC.ALL ;  /* 0x0000000000007948 */ /* 0x000fea0003800000 */
[----:B------:R-:W-:Y:S01]  /*68c0*/  R2UR UR4, R33 ;  /* 0x00000000210472ca */ /* 0x000fe200000e0000 */
[----:B------:R-:W-:Y:S01]  /*68d0*/  BSSY.RECONVERGENT B0, `(.L_x_98) ;  /* 0x000005b000007945 */ /* 0x000fe20003800200 */
[----:B------:R-:W-:Y:S02]  /*68e0*/  ISETP.NE.AND P6, PT, R77, RZ, PT ;  /* 0x000000ff4d00720c */ /* 0x000fe40003fc5270 */
[----:B------:R-:W-:Y:S02]  /*68f0*/  ISETP.NE.AND P0, PT, R72, RZ, PT ;  /* 0x000000ff4800720c */ /* 0x000fe40003f05270 */
[----:B------:R-:W-:Y:S02]  /*6900*/  MOV R3, UR51 ;  /* 0x0000003300037c02 */ /* 0x000fe40008000f00 */
[----:B------:R-:W-:Y:S05]  /*6910*/  MOV R0, UR37 ;  /* 0x0000002500007c02 */ /* 0x000fea0008000f00 */
[----:B------:R-:W1:Y:S02]  /*6920*/  LDTM.x16 R4, tmem[UR4+0x10] ;  /* 0x00001004000479ee */ /* 0x000e640008240000 */
[----:B------:R-:W-:Y:S02]  /*6930*/  @P6 LEA R3, R3, UR48, 0x3 ;  /* 0x0000003003036c11 */ /* 0x000fe4000f8e18ff */
[----:B------:R-:W-:Y:S02]  /*6940*/  @P6 SHF.L.U32 R20, R68, 0x1f, RZ ;  /* 0x0000001f44146819 */ /* 0x000fe400000006ff */
[----:B------:R-:W-:Y:S04]  /*6950*/  @P6 IADD3 R3, PT, PT, R3, 0x70, RZ ;  /* 0x0000007003036810 */ /* 0x000fe80007ffe0ff */
[----:B------:R-:W-:Y:S02]  /*6960*/  @P6 PRMT R0, R0, 0x654, R3 ;  /* 0x0000065400006816 */ /* 0x000fe40000000003 */
[----:B------:R-:W-:Y:S01]  /*6970*/  LEA R3, R80, UR48, 0x3 ;  /* 0x0000003050037c11 */ /* 0x000fe2000f8e18ff */
[C---:B-1----:R-:W-:Y:S01]  /*6980*/  FMUL R4, R32.reuse, R4 ;  /* 0x0000000420047220 */ /* 0x042fe20000400000 */
        /* <DEDUP_REMOVED lines=52> */
[----:B--2---:R-:W2:Y:S02]  /*6cd0*/  FENCE.VIEW.ASYNC.S ;  /* 0x00000000000073c6 */ /* 0x004ea40000000000 */
[----:B--2---:R-:W-:Y:S06]  /*6ce0*/  BAR.SYNC.DEFER_BLOCKING 0x1, 0x80 ;  /* 0x0042000000007b1d */ /* 0x004fec0000010000 */
[----:B------:R-:W-:Y:S05]  /*6cf0*/  @P0 BRA `(.L_x_99) ;  /* 0x0000000000600947 */ /* 0x000fea0003800000 */
[----:B------:R-:W-:Y:S02]  /*6d00*/  UIADD3 UR20, UP0, UPT, UR52, 0x880, URZ ;  /* 0x0000088034147890 */ /* 0x000fe4000ff1e0ff */
[----:B------:R-:W-:Y:S02]  /*6d10*/  UIADD3 UR14, UPT, UPT, UR42, 0x10, URZ ;  /* 0x000000102a0e7890 */ /* 0x000fe4000fffe0ff */
[----:B------:R-:W-:Y:S02]  /*6d20*/  UIADD3 UR12, UPT, UPT, UR48, 0x2200, URZ ;  /* 0x00002200300c7890 */ /* 0x000fe4000fffe0ff */
[----:B------:R-:W-:Y:S01]  /*6d30*/  UIADD3.X UR21, UPT, UPT, URZ, UR53, URZ, UP0, !UPT ;  /* 0x00000035ff157290 */ /* 0x000fe200087fe4ff */
[----:B------:R-:W-:Y:S01]  /*6d40*/  UMOV UR13, UR41 ;  /* 0x00000029000d7c82 */ /* 0x000fe20008000000 */
[----:B------:R-:W-:Y:S01]  /*6d50*/  UMOV UR15, UR36 ;  /* 0x00000024000f7c82 */ /* 0x000fe20008000000 */
[----:B------:R-:W-:Y:S02]  /*6d60*/  UIADD3 UR17, UPT, UPT, UR41, 0x20, URZ ;  /* 0x0000002029117890 */ /* 0x000fe4000fffe0ff */
[----:B------:R-:W-:Y:S01]  /*6d70*/  UIADD3 UR16, UPT, UPT, UR48, 0x2a00, URZ ;  /* 0x00002a0030107890 */ /* 0x000fe2000fffe0ff */
[----:B------:R-:W-:Y:S03]  /*6d80*/  UMOV UR19, UR36 ;  /* 0x0000002400137c82 */ /* 0x000fe60008000000 */
[----:B------:R2:W-:Y:S01]  /*6d90*/  UTMASTG.3D [UR12], [UR20] ;  /* 0x0000000c140073b5 */ /* 0x0005e20008010000 */
[----:B------:R-:W-:Y:S01]  /*6da0*/  UMOV UR18, UR14 ;  /* 0x0000000e00127c82 */ /* 0x000fe20008000000 */
[----:B------:R-:W-:Y:S02]  /*6db0*/  UIADD3 UR9, UPT, UPT, UR41, 0x40, URZ ;  /* 0x0000004029097890 */ /* 0x000fe4000fffe0ff */
[----:B------:R-:W-:Y:S01]  /*6dc0*/  UIADD3 UR8, UPT, UPT, UR48, 0x3200, URZ ;  /* 0x0000320030087890 */ /* 0x000fe2000fffe0ff */
[----:B------:R-:W-:Y:S01]  /*6dd0*/  UMOV UR11, UR36 ;  /* 0x00000024000b7c82 */ /* 0x000fe20008000000 */
[----:B------:R-:W-:Y:S01]  /*6de0*/  UMOV UR10, UR14 ;  /* 0x0000000e000a7c82 */ /* 0x000fe20008000000 */
[----:B------:R2:W-:Y:S01]  /*6df0*/  UTMASTG.3D [UR16], [UR20] ;  /* 0x00000010140073b5 */ /* 0x0005e20008010000 */
[----:B------:R-:W-:Y:S02]  /*6e00*/  UIADD3 UR5, UPT, UPT, UR41, 0x60, URZ ;  /* 0x0000006029057890 */ /* 0x000fe4000fffe0ff */
[----:B------:R-:W-:Y:S01]  /*6e10*/  UIADD3 UR4, UPT, UPT, UR48, 0x3a00, URZ ;  /* 0x00003a0030047890 */ /* 0x000fe2000fffe0ff */
[----:B------:R-:W-:Y:S01]  /*6e20*/  UMOV UR7, UR36 ;  /* 0x0000002400077c82 */ /* 0x000fe20008000000 */
[----:B------:R-:W-:Y:S01]  /*6e30*/  UMOV UR6, UR14 ;  /* 0x0000000e00067c82 */ /* 0x000fe20008000000 */
[----:B------:R2:W-:Y:S06]  /*6e40*/  UTMASTG.3D [UR8], [UR20] ;  /* 0x00000008140073b5 */ /* 0x0005ec0008010000 */
[----:B------:R2:W-:Y:S01]  /*6e50*/  UTMASTG.3D [UR4], [UR20] ;  /* 0x00000004140073b5 */ /* 0x0005e20008010000 */
[----:B------:R0:W-:Y:S01]  /*6e60*/  UTMACMDFLUSH ;  /* 0x00000000000079b7 */ /* 0x0001e20000000000 */
[----:B--2---:R-:W-:Y:S04]  /*6e70*/  DEPBAR.LE SB0, 0x1 ;  /* 0x000080400000791a */ /* 0x004fe80000000000 */
.L_x_99:
[----:B------:R-:W-:Y:S05]  /*6e80*/  BSYNC.RECONVERGENT B0 ;  /* 0x0000000000007941 */ /* 0x000fea0003800200 */
.L_x_98:
[----:B------:R-:W-:Y:S01]  /*6e90*/  BAR.SYNC.DEFER_BLOCKING 0x1, 0x80 ;  /* 0x0042000000007b1d */ /* 0x000fe20000010000 */
[----:B------:R-:W-:Y:S04]  /*6ea0*/  UIADD3 UR40, UPT, UPT, UR51, 0x1, URZ ;  /* 0x0000000133287890 */ /* 0x000fe8000fffe0ff */
[----:B------:R-:W-:Y:S04]  /*6eb0*/  UISETP.NE.AND UP0, UPT, UR40, 0x4, UPT ;  /* 0x000000042800788c */ /* 0x000fe8000bf05270 */
[----:B------:R-:W-:Y:S01]  /*6ec0*/  USEL UR40, UR40, URZ, UP0 ;  /* 0x000000ff28287287 */ /* 0x000fe20008000000 */
[----:B------:R2:W-:Y:S01]  /*6ed0*/  @P6 SYNCS.ARRIVE.TRANS64.RED.A1T0 RZ, [R0+URZ], RZ ;  /* 0x000000ff00ff69a7 */ /* 0x0005e200081004ff */
[----:B------:R-:W-:Y:S01]  /*6ee0*/  BSSY B1, `(.L_x_100) ;  /* 0x0000024000017945 */ /* 0x000fe20003800000 */
[----:B------:R-:W4:Y:S02]  /*6ef0*/  @P6 SYNCS.PHASECHK.TRANS64.TRYWAIT P0, [R3+URZ+0x50], R20 ;  /* 0x00005014030065a7 */ /* 0x000f2400080011ff */
[----:B----4-:R-:W-:Y:S01]  /*6f00*/  @P6 SEL R81, RZ, 0x1, !P0 ;  /* 0x00000001ff516807 */ /* 0x010fe20004000000 */
[----:B--2---:R-:W-:Y:S06]  /*6f10*/  @!P6 BRA `(.L_x_101) ;  /* 0x000000000080e947 */ /* 0x004fec0003800000 */
[----:B------:R-:W-:Y:S01]  /*6f20*/  ISETP.NE.AND P0, PT, R81, RZ, PT ;  /* 0x000000ff5100720c */ /* 0x000fe20003f05270 */
[----:B------:R-:W-:Y:S01]  /*6f30*/  BSSY B0, `(.L_x_102) ;  /* 0x0000009000007945 */ /* 0x000fe20003800000 */
[----:B------:R-:W-:Y:S11]  /*6f40*/  ISETP.NE.AND P1, PT, R82, RZ, PT ;  /* 0x000000ff5200720c */ /* 0x000ff60003f25270 */
[----:B------:R-:W-:Y:S02]  /*6f50*/  @!UPT UIADD3 URZ, UPT, UPT, URZ, URZ, URZ ;  /* 0x000000fffffff290 */ /* 0x000fe4000fffe0ff */
[C---:B-1----:R-:W-:Y:S02]  /*6f60*/  @P1 IMAD R4, R80.reuse, 0x2000, R71 ;  /* 0x0000200050041824 */ /* 0x042fe400078e0247 */
[----:B------:R-:W-:Y:S01]  /*6f70*/  @P1 IMAD R0, R80, 0x2000, R78 ;  /* 0x0000200050001824 */ /* 0x000fe200078e024e */
[----:B------:R-:W-:Y:S06]  /*6f80*/  @P0 BRA `(.L_x_103) ;  /* 0x00000000000c0947 */ /* 0x000fec0003800000 */
[----:B------:R-:W-:Y:S04]  /*6f90*/  SHF.L.U32 R6, R68, 0x1f, RZ ;  /* 0x0000001f44067819 */ /* 0x000fe800000006ff */
[----:B------:R-:W1:Y:S02]  /*6fa0*/  SYNCS.PHASECHK.TRANS64.TRYWAIT P0, [R3+URZ+0x50], R6 ;  /* 0x00005006030075a7 */ /* 0x000e6400080011ff */
[----:B-1----:R-:W-:Y:S05]  /*6fb0*/  @!P0 BRA `(.L_x_104) ;  /* 0x0000001c00fc8947 */ /* 0x002fea0003800000 */
.L_x_103:
[----:B------:R-:W-:Y:S05]  /*6fc0*/  BSYNC B0 ;  /* 0x0000000000007941 */ /* 0x000fea0003800000 */
.L_x_102:
[----:B------:R-:W-:Y:S11]  /*6fd0*/  ISETP.NE.AND P0, PT, R82, RZ, PT ;  /* 0x000000ff5200720c */ /* 0x000ff60003f05270 */
[----:B------:R-:W-:Y:S02]  /*6fe0*/  @!UPT UIADD3 URZ, UPT, UPT, URZ, URZ, URZ ;  /* 0x000000fffffff290 */ /* 0x000fe4000fffe0ff */
[----:B------:R2:W4:Y:S01]  /*6ff0*/  @P0 LDS R34, [R4] ;  /* 0x0000000004220984 */ /* 0x0005220000000800 */
[C---:B-1----:R-:W-:Y:S01]  /*7000*/  @P0 IMAD R3, R80.reuse, 0x2000, R69 ;  /* 0x0000200050030824 */ /* 0x042fe200078e0245 */
[C---:B------:R-:W-:Y:S01]  /*7010*/  @P0 LEA R5, R80.reuse, R74, 0xd ;  /* 0x0000004a50050211 */ /* 0x040fe200078e68ff */
[----:B------:R-:W-:Y:S01]  /*7020*/  VIADD R80, R80, 0x1 ;  /* 0x0000000150507836 */ /* 0x000fe20000000000 */
        /* <DEDUP_REMOVED lines=14> */
[----:B----4-:R2:W1:Y:S02]  /*7110*/  @P0 LDS R50, [R5+0x600] ;  /* 0x0006000005320984 */ /* 0x0104640000000800 */
.L_x_101:
[----:B------:R-:W-:Y:S05]  /*7120*/  BSYNC B1 ;  /* 0x0000000000017941 */ /* 0x000fea0003800000 */
.L_x_100:
[----:B--2---:R-:W-:Y:S05]  /*7130*/  VIADD R0, R33, 0x20 ;  /* 0x0000002021007836 */ /* 0x004fea0000000000 */
[----:B------:R-:W-:Y:S04]  /*7140*/  SHF.R.U32.HI R0, RZ, 0x15, R0 ;  /* 0x00000015ff007819 */ /* 0x000fe80000011600 */
[----:B------:R-:W-:Y:S11]  /*7150*/  LOP3.LUT P0, RZ, R0, 0x3, R63, 0x48, !PT ;  /* 0x0000000300ff7812 */ /* 0x000ff6000780483f */
[----:B------:R-:W-:Y:S02]  /*7160*/  @!UPT UIADD3 URZ, UPT, UPT, URZ, URZ, URZ ;  /* 0x000000fffffff290 */ /* 0x000fe4000fffe0ff */
[----:B------:R-:W-:Y:S05]  /*7170*/  @!P0 BRA `(.L_x_105) ;  /* 0x0000000000408947 */ /* 0x000fea0003800000 */
[----:B------:R-:W2:Y:S01]  /*7180*/  LDCU.64 UR8, c[0x4][0x70] ;  /* 0x01000e00ff0877ac */ /* 0x000ea20008000a00 */
[----:B-1----:R-:W-:Y:S01]  /*7190*/  MOV R15, 0x0 ;  /* 0x00000000000f7802 */ /* 0x002fe20000000f00 */
[----:B------:R-:W-:Y:S02]  /*71a0*/  HFMA2 R12, -RZ, RZ, 0, 5.9604644775390625e-08 ;  /* 0x00000001ff0c7431 */ /* 0x000fe400000001ff */
[----:B------:R-:W-:Y:S02]  /*71b0*/  IMAD.MOV.U32 R8, RZ, RZ, 0x192 ;  /* 0x00000192ff087424 */ /* 0x000fe400078e00ff */
[----:B------:R-:W-:Y:S01]  /*71c0*/  IMAD.MOV.U32 R13, RZ, RZ, RZ ;  /* 0x000000ffff0d7224 */ /* 0x000fe200078e00ff */
[----:B------:R-:W1:Y:S01]  /*71d0*/  LDCU.64 UR6, c[0x4][0x78] ;  /* 0x01000f00ff0677ac */ /* 0x000e620008000a00 */
[----:B------:R-:W4:Y:S01]  /*71e0*/  LDC.64 R14, c[0x4][R15] ;  /* 0x010000000f0e7b82 */ /* 0x000f220000000a00 */
[----:B------:R-:W5:Y:S01]  /*71f0*/  LDCU.64 UR4, c[0x4][0x10] ;  /* 0x01000200ff0477ac */ /* 0x000f620008000a00 */
[----:B--2---:R-:W-:Y:S01]  /*7200*/  MOV R5, UR9 ;  /* 0x0000000900057c02 */ /* 0x004fe20008000f00 */
[----:B------:R-:W-:Y:S01]  /*7210*/  IMAD.U32 R4, RZ, RZ, UR8 ;  /* 0x00000008ff047e24 */ /* 0x000fe2000f8e00ff */
[----:B-1----:R-:W-:Y:S01]  /*7220*/  MOV R7, UR7 ;  /* 0x0000000700077c02 */ /* 0x002fe20008000f00 */
[----:B------:R-:W-:Y:S01]  /*7230*/  IMAD.U32 R6, RZ, RZ, UR6 ;  /* 0x00000006ff067e24 */ /* 0x000fe2000f8e00ff */
[----:B-----5:R-:W-:Y:S01]  /*7240*/  MOV R11, UR5 ;  /* 0x00000005000b7c02 */ /* 0x020fe20008000f00 */
[----:B------:R-:W-:Y:S02]  /*7250*/  IMAD.U32 R10, RZ, RZ, UR4 ;  /* 0x00000004ff0a7e24 */ /* 0x000fe4000f8e00ff */
[----:B------:R-:W-:Y:S07]  /*7260*/  LEPC R20, `(.L_x_105) ;  /* 0x000000001014794e */ /* 0x000fee0000000000 */
[----:B---34-:R-:W-:Y:S05]  /*7270*/  CALL.ABS.NOINC R14 ;  /* 0x000000000e007343 */ /* 0x018fea0003c00000 */
.L_x_105:
[----:B------:R-:W-:Y:S05]  /*7280*/  WARPSYNC.ALL ;  /* 0x0000000000007948 */ /* 0x000fea0003800000 */
[----:B------:R-:W-:Y:S01]  /*7290*/  R2UR UR4, R33 ;  /* 0x00000000210472ca */ /* 0x000fe200000e0000 */
[----:B------:R-:W-:Y:S01]  /*72a0*/  BSSY.RECONVERGENT B0, `(.L_x_106) ;  /* 0x000005b000007945 */ /* 0x000fe20003800200 */
[----:B------:R-:W-:Y:S02]  /*72b0*/  ISETP.NE.AND P6, PT, R77, RZ, PT ;  /* 0x000000ff4d00720c */ /* 0x000fe40003fc5270 */
[----:B------:R-:W-:Y:S02]  /*72c0*/  ISETP.NE.AND P0, PT, R72, RZ, PT ;  /* 0x000000ff4800720c */ /* 0x000fe40003f05270 */
[----:B------:R-:W-:Y:S02]  /*72d0*/  MOV R3, UR40 ;  /* 0x0000002800037c02 */ /* 0x000fe40008000f00 */
[----:B------:R-:W-:Y:S02]  /*72e0*/  MOV R0, UR37 ;  /* 0x0000002500007c02 */ /* 0x000fe40008000f00 */
[----:B------:R-:W-:Y:S03]  /*72f0*/  LEA R20, R80, UR48, 0x3 ;  /* 0x0000003050147c11 */ /* 0x000fe6000f8e18ff */
[----:B-1----:R-:W1:Y:S02]  /*7300*/  LDTM.x16 R4, tmem[UR4+0x20] ;  /* 0x00002004000479ee */ /* 0x002e640008240000 */
[----:B------:R-:W-:Y:S04]  /*7310*/  @P6 LEA R3, R3, UR48, 0x3 ;  /* 0x0000003003036c11 */ /* 0x000fe8000f8e18ff */
[----:B------:R-:W-:Y:S04]  /*7320*/  @P6 IADD3 R3, PT, PT, R3, 0x70, RZ ;  /* 0x0000007003036810 */ /* 0x000fe80007ffe0ff */
[----:B------:R-:W-:Y:S02]  /*7330*/  @P6 PRMT R0, R0, 0x654, R3 ;  /* 0x0000065400006816 */ /* 0x000fe40000000003 */
[----:B------:R-:W-:Y:S01]  /*7340*/  @P6 SHF.L.U32 R3, R68, 0x1f, RZ ;  /* 0x0000001f44036819 */ /* 0x000fe200000006ff */
        /* <DEDUP_REMOVED lines=80> */
.L_x_107:
[----:B------:R-:W-:Y:S05]  /*7850*/  BSYNC.RECONVERGENT B0 ;  /* 0x0000000000007941 */ /* 0x000fea0003800200 */
.L_x_106:
        /* <DEDUP_REMOVED lines=19> */
.L_x_111:
[----:B------:R-:W-:Y:S05]  /*7990*/  BSYNC B0 ;  /* 0x0000000000007941 */ /* 0x000fea0003800000 */
.L_x_110:
[----:B------:R-:W-:Y:S11]  /*79a0*/  ISETP.NE.AND P0, PT, R82, RZ, PT ;  /* 0x000000ff5200720c */ /* 0x000ff60003f05270 */
[----:B------:R-:W-:Y:S02]  /*79b0*/  @!UPT UIADD3 URZ, UPT, UPT, URZ, URZ, URZ ;  /* 0x000000fffffff290 */ /* 0x000fe4000fffe0ff */
[----:B------:R2:W4:Y:S01]  /*79c0*/  @P0 LDS R34, [R4] ;  /* 0x0000000004220984 */ /* 0x0005220000000800 */
[C---:B-1----:R-:W-:Y:S01]  /*79d0*/  @P0 IMAD R3, R80.reuse, 0x2000, R69 ;  /* 0x0000200050030824 */ /* 0x042fe200078e0245 */
[----:B------:R-:W-:Y:S02]  /*79e0*/  @P0 LEA R80, R80, R74, 0xd ;  /* 0x0000004a50500211 */ /* 0x000fe400078e68ff */
        /* <DEDUP_REMOVED lines=15> */
.L_x_109:
[----:B------:R-:W-:Y:S05]  /*7ae0*/  BSYNC B1 ;  /* 0x0000000000017941 */ /* 0x000fea0003800000 */
.L_x_108:
        /* <DEDUP_REMOVED lines=21> */
.L_x_113:
[----:B------:R-:W-:Y:S01]  /*7c40*/  ISETP.NE.AND P0, PT, R72, RZ, PT ;  /* 0x000000ff4800720c */ /* 0x000fe20003f05270 */
[----:B------:R-:W-:Y:S05]  /*7c50*/  WARPSYNC.ALL ;  /* 0x0000000000007948 */ /* 0x000fea0003800000 */
[----:B------:R-:W-:Y:S01]  /*7c60*/  R2UR UR4, R33 ;  /* 0x00000000210472ca */ /* 0x000fe200000e0000 */
[----:B------:R-:W-:Y:S01]  /*7c70*/  BSSY.RECONVERGENT B0, `(.L_x_114) ;  /* 0x0000057000007945 */ /* 0x000fe20003800200 */
[----:B------:R-:W-:Y:S11]  /*7c80*/  R2UR UR5, R79 ;  /* 0x000000004f0572ca */ /* 0x000ff600000e0000 */
[----:B-1----:R-:W1:Y:S01]  /*7c90*/  LDTM.x16 R4, tmem[UR4+0x30] ;  /* 0x00003004000479ee */ /* 0x002e620008240000 */
[----:B------:R-:W-:Y:S01]  /*7ca0*/  NOP ;  /* 0x0000000000007918 */ /* 0x000fe20000000000 */
[----:B------:R-:W-:Y:S04]  /*7cb0*/  UIADD3 UR5, UPT, UPT, UR5, 0xd0, URZ ;  /* 0x000000d005057890 */ /* 0x000fe8000fffe0ff */
[----:B------:R-:W-:Y:S09]  /*7cc0*/  UPRMT UR5, UR37, 0x654, UR5 ;  /* 0x0000065425057896 */ /* 0x000ff20008000005 */
[----:B-1----:R-:W-:Y:S01]  /*7cd0*/  SYNCS.ARRIVE.TRANS64.RED.A1T0 RZ, [UR5], RZ ;  /* 0x000000ffffff79a7 */ /* 0x002fe20008100405 */
[C---:B------:R-:W-:Y:S01]  /*7ce0*/  FMUL R4, R32.reuse, R4 ;  /* 0x0000000420047220 */ /* 0x040fe20000400000 */
        /* <DEDUP_REMOVED lines=79> */
.L_x_115:
[----:B------:R-:W-:Y:S05]  /*81e0*/  BSYNC.RECONVERGENT B0 ;  /* 0x0000000000007941 */ /* 0x000fea0003800200 */
.L_x_114:
[----:B------:R-:W-:Y:S01]  /*81f0*/  BAR.SYNC.DEFER_BLOCKING 0x1, 0x80 ;  /* 0x0042000000007b1d */ /* 0x000fe20000010000 */
[----:B------:R-:W-:Y:S01]  /*8200*/  UISETP.NE.AND UP0, UPT, UR49, -0x4, UPT ;  /* 0xfffffffc3100788c */ /* 0x000fe2000bf05270 */
[----:B------:R-:W-:Y:S08]  /*8210*/  IADD3 R0, PT, PT, R30, 0x1, RZ ;  /* 0x000000011e007810 */ /* 0x000ff00007ffe0ff */
[----:B------:R-:W-:Y:S05]  /*8220*/  BRA.U !UP0, `(.L_x_116) ;  /* 0x0000000108287547 */ /* 0x000fea000b800000 */
[----:B------:R-:W-:Y:S01]  /*8230*/  ISETP.NE.AND P0, PT, R77, RZ, PT ;  /* 0x000000ff4d00720c */ /* 0x000fe20003f05270 */
[----:B-1----:R-:W-:Y:S01]  /*8240*/  IMAD.U32 R4, RZ, RZ, UR51 ;  /* 0x00000033ff047e24 */ /* 0x002fe2000f8e00ff */
[----:B------:R-:W-:Y:S01]  /*8250*/  UIADD3 UR51, UPT, UPT, UR51, 0x1, URZ ;  /* 0x0000000133337890 */ /* 0x000fe2000fffe0ff */
[----:B------:R-:W-:Y:S03]  /*8260*/  IMAD.U32 R3, RZ, RZ, UR37 ;  /* 0x00000025ff037e24 */ /* 0x000fe6000f8e00ff */
[----:B------:R-:W-:Y:S04]  /*8270*/  UISETP.NE.AND UP0, UPT, UR51, 0x4, UPT ;  /* 0x000000043300788c */ /* 0x000fe8000bf05270 */
[----:B------:R-:W-:Y:S03]  /*8280*/  USEL UR51, UR51, URZ, UP0 ;  /* 0x000000ff33337287 */ /* 0x000fe60008000000 */
[----:B------:R-:W-:Y:S05]  /*8290*/  @P0 LEA R4, R4, UR48, 0x3 ;  /* 0x0000003004040c11 */ /* 0x000fea000f8e18ff */
[----:B------:R-:W-:Y:S05]  /*82a0*/  @P0 VIADD R4, R4, 0x70 ;  /* 0x0000007004040836 */ /* 0x000fea0000000000 */
[----:B------:R-:W-:Y:S04]  /*82b0*/  @P0 PRMT R3, R3, 0x654, R4 ;  /* 0x0000065403030816 */ /* 0x000fe80000000004 */
[----:B------:R2:W-:Y:S03]  /*82c0*/  @P0 SYNCS.ARRIVE.TRANS64.RED.A1T0 RZ, [R3+URZ], RZ ;  /* 0x000000ff03ff09a7 */ /* 0x0005e600081004ff */
.L_x_116:
[----:B------:R-:W-:Y:S01]  /*82d0*/  ISETP.NE.AND P2, PT, R73, RZ, PT ;  /* 0x000000ff4900720c */ /* 0x000fe20003f45270 */
[----:B--2---:R-:W-:Y:S01]  /*82e0*/  IMAD.IADD R3, R29, 0x1, R58 ;  /* 0x000000011d037824 */ /* 0x004fe200078e023a */
[----:B------:R-:W-:Y:S01]  /*82f0*/  ISETP.NE.AND P0, PT, R76, 0x2, PT ;  /* 0x000000024c00780c */ /* 0x000fe20003f05270 */
[----:B------:R-:W-:Y:S01]  /*8300*/  UIADD3 UR49, UPT, UPT, UR49, 0x4, URZ ;  /* 0x0000000431317890 */ /* 0x000fe2000fffe0ff */
[----:B------:R-:W-:Y:S01]  /*8310*/  ISETP.NE.AND P1, PT, R0, 0x2, PT ;  /* 0x000000020000780c */ /* 0x000fe20003f25270 */
[----:B------:R-:W-:Y:S01]  /*8320*/  IMAD.IADD R33, R27, 0x1, R51 ;  /* 0x000000011b217824 */ /* 0x000fe200078e0233 */
[----:B------:R-:W-:Y:S02]  /*8330*/  R2UR UR11, R3 ;  /* 0x00000000030b72ca */ /* 0x000fe400000e0000 */
[----:B------:R-:W-:Y:S02]  /*8340*/  SEL R3, RZ, 0x1, P0 ;  /* 0x00000001ff037807 */ /* 0x000fe40000000000 */
[----:B-1----:R-:W-:Y:S02]  /*8350*/  SEL R4, RZ, 0x1, P1 ;  /* 0x00000001ff047807 */ /* 0x002fe40000800000 */
[----:B------:R-:W-:Y:S02]  /*8360*/  LOP3.LUT R66, R66, R3, RZ, 0x3c, !PT ;  /* 0x0000000342427212 */ /* 0x000fe400078e3cff */
[----:B------:R-:W-:Y:S02]  /*8370*/  @P2 R2UR UR36, R65 ;  /* 0x00000000412422ca */ /* 0x000fe400000e0000 */
[----:B------:R-:W-:Y:S02]  /*8380*/  LOP3.LUT R67, R67, R4, RZ, 0x3c, !PT ;  /* 0x0000000443437212 */ /* 0x000fe400078e3cff */
[----:B------:R-:W-:Y:S02]  /*8390*/  SEL R76, R76, RZ, P0 ;  /* 0x000000ff4c4c7207 */ /* 0x000fe40000000000 */
[----:B------:R-:W-:Y:S01]  /*83a0*/  SEL R30, R0, RZ, P1 ;  /* 0x000000ff001e7207 */ /* 0x000fe20000800000 */
[----:B------:R-:W-:Y:S08]  /*83b0*/  @P2 BRA `(.L_x_117) ;  /* 0xffffffc800d42947 */ /* 0x000ff0000383ffff */
[----:B------:R-:W-:-:S09]  /*83c0*/  UISETP.NE.AND UP0, UPT, UR50, URZ, UPT ;  /* 0x000000ff3200728c */ /* 0x000fd2000bf05270 */
[----:B------:R-:W-:Y:S05]  /*83d0*/  BRA.U !UP0, `(.L_x_118) ;  /* 0x0000000108487547 */ /* 0x000fea000b800000 */
[----:B------:R-:W1:Y:S02]  /*83e0*/  LDCU.64 UR4, c[0x0][0xa90] ;  /* 0x00015200ff0477ac */ /* 0x000e640008000a00 */
[----:B-1----:R-:W-:-:S04]  /*83f0*/  UISETP.NE.U32.AND UP0, UPT, UR4, URZ, UPT ;  /* 0x000000ff0400728c */ /* 0x002fc8000bf05070 */
[----:B------:R-:W-:-:S09]  /*8400*/  UISETP.NE.AND.EX UP0, UPT, UR5, URZ, UPT, UP0 ;  /* 0x000000ff0500728c */ /* 0x000fd2000bf05300 */
[----:B------:R-:W-:Y:S05]  /*8410*/  BRA.U UP0, `(.L_x_119) ;  /* 0x00000001000c7547 */ /* 0x000fea000b800000 */
[----:B------:R-:W-:-:S13]  /*8420*/  FSETP.NEU.AND P0, PT, R35, RZ, PT ;  /* 0x000000ff2300720b */ /* 0x000fda0003f0d000 */
[----:B------:R-:W-:Y:S05]  /*8430*/  @!P0 EXIT ;  /* 0x000000000000894d */ /* 0x000fea0003800000 */
[----:B------:R-:W-:Y:S05]  /*8440*/  BRA `(.L_x_118) ;  /* 0x00000000002c7947 */ /* 0x000fea0003800000 */
.L_x_119:
[----:B------:R-:W-:Y:S01]  /*8450*/  ISETP.NE.AND P0, PT, R75, RZ, PT ;  /* 0x000000ff4b00720c */ /* 0x000fe20003f05270 */
[----:B------:R-:W-:-:S12]  /*8460*/  BSSY.RECONVERGENT B0, `(.L_x_118) ;  /* 0x0000009000007945 */ /* 0x000fd80003800200 */
[----:B------:R-:W-:Y:S05]  /*8470*/  @P0 BRA `(.L_x_120) ;  /* 0x0000000000140947 */ /* 0x000fea0003800000 */
[----:B------:R-:W1:Y:S02]  /*8480*/  LDCU.64 UR4, c[0x0][0xa88] ;  /* 0x00015100ff0477ac */ /* 0x000e640008000a00 */
[----:B-1----:R-:W-:-:S04]  /*8490*/  ISETP.NE.U32.AND P0, PT, RZ, UR4, PT ;  /* 0x00000004ff007c0c */ /* 0x002fc8000bf05070 */
[----:B------:R-:W-:-:S13]  /*84a0*/  ISETP.NE.AND.EX P0, PT, RZ, UR5, PT, P0 ;  /* 0x00000005ff007c0c */ /* 0x000fda000bf05300 */
[----:B------:R-:W-:Y:S05]  /*84b0*/  @!P0 EXIT ;  /* 0x000000000000894d */ /* 0x000fea0003800000 */
[----:B------:R-:W-:Y:S05]  /*84c0*/  BRA `(.L_x_121) ;  /* 0x0000000000087947 */ /* 0x000fea0003800000 */
.L_x_120:
[----:B------:R-:W-:-:S13]  /*84d0*/  FSETP.NEU.AND P0, PT, R35, RZ, PT ;  /* 0x000000ff2300720b */ /* 0x000fda0003f0d000 */
[----:B------:R-:W-:Y:S05]  /*84e0*/  @!P0 EXIT ;  /* 0x000000000000894d */ /* 0x000fea0003800000 */
.L_x_121:
[----:B------:R-:W-:Y:S05]  /*84f0*/  BSYNC.RECONVERGENT B0 ;  /* 0x0000000000007941 */ /* 0x000fea0003800200 */
.L_x_118:
[----:B------:R-:W-:Y:S01]  /*8500*/  ULEA UR4, UR51, UR48, 0x3 ;  /* 0x0000003033047291 */ /* 0x000fe2000f8e18ff */
[----:B------:R-:W-:-:S04]  /*8510*/  DEPBAR.LE SB0, 0x0 ;  /* 0x000080000000791a */ /* 0x000fc80000000000 */
[----:B------:R-:W-:-:S04]  /*8520*/  UIADD3 UR4, UPT, UPT, UR4, 0x70, URZ ;  /* 0x0000007004047890 */ /* 0x000fc8000fffe0ff */
[----:B------:R-:W-:-:S09]  /*8530*/  UPRMT UR4, UR37, 0x654, UR4 ;  /* 0x0000065425047896 */ /* 0x000fd20008000004 */
[----:B------:R-:W-:Y:S01]  /*8540*/  SYNCS.ARRIVE.TRANS64.RED.A1T0 RZ, [UR4], RZ ;  /* 0x000000ffffff79a7 */ /* 0x000fe20008100404 */
[----:B------:R-:W-:Y:S05]  /*8550*/  EXIT ;  /* 0x000000000000794d */ /* 0x000fea0003800000 */
.L_x_19:
[----:B----4-:R4:W1:Y:S02]  /*8560*/  SYNCS.PHASECHK.TRANS64.TRYWAIT P0, [R4+URZ+0xf0], R5 ;  /* 0x0000f005040075a7 */ /* 0x01086400080011ff */
[----:B-1----:R-:W-:Y:S05]  /*8570*/  @!P0 NANOSLEEP.SYNCS 0x989680 ;  /* 0x009896800000895d */ /* 0x002fea0003900000 */
[----:B------:R-:W1:Y:S02]  /*8580*/  @!P0 SYNCS.PHASECHK.TRANS64 P0, [R4+URZ+0xf0], R5 ;  /* 0x0000f005040085a7 */ /* 0x000e6400080010ff */
[----:B-1----:R-:W-:Y:S05]  /*8590*/  @!P0 BRA `(.L_x_19) ;  /* 0xfffffffc00f08947 */ /* 0x002fea000383ffff */
[----:B------:R-:W-:Y:S05]  /*85a0*/  BRA `(.L_x_122) ;  /* 0xffffff9000047947 */ /* 0x000fea000383ffff */
.L_x_22:
[----:B------:R-:W-:-:S07]  /*85b0*/  MOV R4, UR33 ;  /* 0x0000002100047c02 */ /* 0x000fce0008000f00 */
.L_x_123:
[----:B-1----:R1:W2:Y:S02]  /*85c0*/  SYNCS.PHASECHK.TRANS64.TRYWAIT P0, [R4+URZ+0x28], R7 ;  /* 0x00002807040075a7 */ /* 0x0022a400080011ff */
[----:B--2---:R-:W-:Y:S05]  /*85d0*/  @!P0 NANOSLEEP.SYNCS 0x989680 ;  /* 0x009896800000895d */ /* 0x004fea0003900000 */
[----:B------:R-:W2:Y:S02]  /*85e0*/  @!P0 SYNCS.PHASECHK.TRANS64 P0, [R4+URZ+0x28], R7 ;  /* 0x00002807040085a7 */ /* 0x000ea400080010ff */
[----:B--2---:R-:W-:Y:S05]  /*85f0*/  @!P0 BRA `(.L_x_123) ;  /* 0xfffffffc00f08947 */ /* 0x004fea000383ffff */
[----:B------:R-:W-:Y:S05]  /*8600*/  BRA `(.L_x_21) ;  /* 0xffffff9000647947 */ /* 0x000fea000383ffff */
.L_x_24:
[----:B-1----:R1:W2:Y:S02]  /*8610*/  SYNCS.PHASECHK.TRANS64.TRYWAIT P0, [R8+URZ+0xa0], R5 ;  /* 0x0000a005080075a7 */ /* 0x0022a400080011ff */
[----:B--2---:R-:W-:Y:S05]  /*8620*/  @!P0 NANOSLEEP.SYNCS 0x989680 ;  /* 0x009896800000895d */ /* 0x004fea0003900000 */
[----:B------:R-:W2:Y:S02]  /*8630*/  @!P0 SYNCS.PHASECHK.TRANS64 P0, [R8+URZ+0xa0], R5 ;  /* 0x0000a005080085a7 */ /* 0x000ea400080010ff */
[----:B--2---:R-:W-:Y:S05]  /*8640*/  @!P0 BRA `(.L_x_24) ;  /* 0xfffffffc00f08947 */ /* 0x004fea000383ffff */
[----:B------:R-:W-:Y:S05]  /*8650*/  BRA `(.L_x_124) ;  /* 0xffffff9000f87947 */ /* 0x000fea000383ffff */
.L_x_28:
[----:B------:R-:W-:-:S07]  /*8660*/  MOV R0, UR4 ;  /* 0x0000000400007c02 */ /* 0x000fce0008000f00 */
.L_x_125:
[----:B-1----:R1:W2:Y:S02]  /*8670*/  SYNCS.PHASECHK.TRANS64.TRYWAIT P0, [R0+URZ], R3 ;  /* 0x00000003000075a7 */ /* 0x0022a400080011ff */
[----:B--2---:R-:W-:Y:S05]  /*8680*/  @!P0 NANOSLEEP.SYNCS 0x989680 ;  /* 0x009896800000895d */ /* 0x004fea0003900000 */
[----:B------:R-:W2:Y:S02]  /*8690*/  @!P0 SYNCS.PHASECHK.TRANS64 P0, [R0+URZ], R3 ;  /* 0x00000003000085a7 */ /* 0x000ea400080010ff */
[----:B--2---:R-:W-:Y:S05]  /*86a0*/  @!P0 BRA `(.L_x_125) ;  /* 0xfffffffc00f08947 */ /* 0x004fea000383ffff */
[----:B------:R-:W-:Y:S05]  /*86b0*/  BRA `(.L_x_126) ;  /* 0xffffff98006c7947 */ /* 0x000fea000383ffff */
.L_x_29:
[----:B------:R-:W-:-:S07]  /*86c0*/  MOV R0, UR4 ;  /* 0x0000000400007c02 */ /* 0x000fce0008000f00 */
.L_x_127:
[----:B-1----:R1:W2:Y:S02]  /*86d0*/  SYNCS.PHASECHK.TRANS64.TRYWAIT P0, [R0+URZ], R3 ;  /* 0x00000003000075a7 */ /* 0x0022a400080011ff */
[----:B--2---:R-:W-:Y:S05]  /*86e0*/  @!P0 NANOSLEEP.SYNCS 0x989680 ;  /* 0x009896800000895d */ /* 0x004fea0003900000 */
[----:B------:R-:W2:Y:S02]  /*86f0*/  @!P0 SYNCS.PHASECHK.TRANS64 P0, [R0+URZ], R3 ;  /* 0x00000003000085a7 */ /* 0x000ea400080010ff */
[----:B--2---:R-:W-:Y:S05]  /*8700*/  @!P0 BRA `(.L_x_127) ;  /* 0xfffffffc00f08947 */ /* 0x004fea000383ffff */
[----:B------:R-:W-:Y:S05]  /*8710*/  BRA `(.L_x_128) ;  /* 0xffffff9800787947 */ /* 0x000fea000383ffff */
.L_x_30:
[----:B------:R-:W-:-:S07]  /*8720*/  MOV R0, UR4 ;  /* 0x0000000400007c02 */ /* 0x000fce0008000f00 */
.L_x_129:
[----:B-1----:R1:W2:Y:S02]  /*8730*/  SYNCS.PHASECHK.TRANS64.TRYWAIT P0, [R0+URZ], R3 ;  /* 0x00000003000075a7 */ /* 0x0022a400080011ff */
[----:B--2---:R-:W-:Y:S05]  /*8740*/  @!P0 NANOSLEEP.SYNCS 0x989680 ;  /* 0x009896800000895d */ /* 0x004fea0003900000 */
[----:B------:R-:W2:Y:S02]  /*8750*/  @!P0 SYNCS.PHASECHK.TRANS64 P0, [R0+URZ], R3 ;  /* 0x00000003000085a7 */ /* 0x000ea400080010ff */
[----:B--2---:R-:W-:Y:S05]  /*8760*/  @!P0 BRA `(.L_x_129) ;  /* 0xfffffffc00f08947 */ /* 0x004fea000383ffff */
[----:B------:R-:W-:Y:S05]  /*8770*/  BRA `(.L_x_130) ;  /* 0xffffff9800847947 */ /* 0x000fea000383ffff */
.L_x_31:
[----:B------:R-:W-:-:S07]  /*8780*/  MOV R0, UR4 ;  /* 0x0000000400007c02 */ /* 0x000fce0008000f00 */
.L_x_131:
[----:B-1----:R1:W2:Y:S02]  /*8790*/  SYNCS.PHASECHK.TRANS64.TRYWAIT P0, [R0+URZ], R3 ;  /* 0x00000003000075a7 */ /* 0x0022a400080011ff */
[----:B--2---:R-:W-:Y:S05]  /*87a0*/  @!P0 NANOSLEEP.SYNCS 0x989680 ;  /* 0x009896800000895d */ /* 0x004fea0003900000 */
[----:B------:R-:W2:Y:S02]  /*87b0*/  @!P0 SYNCS.PHASECHK.TRANS64 P0, [R0+URZ], R3 ;  /* 0x00000003000085a7 */ /* 0x000ea400080010ff */
[----:B--2---:R-:W-:Y:S05]  /*87c0*/  @!P0 BRA `(.L_x_131) ;  /* 0xfffffffc00f08947 */ /* 0x004fea000383ffff */
[----:B------:R-:W-:Y:S05]  /*87d0*/  BRA `(.L_x_132) ;  /* 0xffffff9800907947 */ /* 0x000fea000383ffff */
.L_x_34:
[----:B-1----:R1:W2:Y:S02]  /*87e0*/  SYNCS.PHASECHK.TRANS64.TRYWAIT P0, [R0+URZ+0xe0], R9 ;  /* 0x0000e009000075a7 */ /* 0x0022a400080011ff */
[----:B--2---:R-:W-:Y:S05]  /*87f0*/  @!P0 NANOSLEEP.SYNCS 0x989680 ;  /* 0x009896800000895d */ /* 0x004fea0003900000 */
[----:B------:R-:W2:Y:S02]  /*8800*/  @!P0 SYNCS.PHASECHK.TRANS64 P0, [R0+URZ+0xe0], R9 ;  /* 0x0000e009000085a7 */ /* 0x000ea400080010ff */
[----:B--2---:R-:W-:Y:S05]  /*8810*/  @!P0 BRA `(.L_x_34) ;  /* 0xfffffffc00f08947 */ /* 0x004fea000383ffff */
[----:B------:R-:W-:Y:S05]  /*8820*/  BRA `(.L_x_133) ;  /* 0xffffff9800f07947 */ /* 0x000fea000383ffff */
.L_x_35:
[----:B------:R-:W-:-:S07]  /*8830*/  MOV R0, UR5 ;  /* 0x0000000500007c02 */ /* 0x000fce0008000f00 */
.L_x_134:
[----:B-1----:R1:W2:Y:S02]  /*8840*/  SYNCS.PHASECHK.TRANS64.TRYWAIT P0, [R0+URZ+0xb0], R11 ;  /* 0x0000b00b000075a7 */ /* 0x0022a400080011ff */
[----:B--2---:R-:W-:Y:S05]  /*8850*/  @!P0 NANOSLEEP.SYNCS 0x989680 ;  /* 0x009896800000895d */ /* 0x004fea0003900000 */
[----:B------:R-:W2:Y:S02]  /*8860*/  @!P0 SYNCS.PHASECHK.TRANS64 P0, [R0+URZ+0xb0], R11 ;  /* 0x0000b00b000085a7 */ /* 0x000ea400080010ff */
[----:B--2---:R-:W-:Y:S05]  /*8870*/  @!P0 BRA `(.L_x_134) ;  /* 0xfffffffc00f08947 */ /* 0x004fea000383ffff */
[----:B------:R-:W-:Y:S05]  /*8880*/  BRA `(.L_x_135) ;  /* 0xffffff9c00007947 */ /* 0x000fea000383ffff */
.L_x_36:
[----:B-1----:R1:W2:Y:S02]  /*8890*/  SYNCS.PHASECHK.TRANS64.TRYWAIT P1, [R0+URZ+0xa0], R9 ;  /* 0x0000a009000075a7 */ /* 0x0022a400080211ff */
[----:B--2---:R-:W-:Y:S05]  /*88a0*/  @!P1 NANOSLEEP.SYNCS 0x989680 ;  /* 0x009896800000995d */ /* 0x004fea0003900000 */
[----:B------:R-:W2:Y:S02]  /*88b0*/  @!P1 SYNCS.PHASECHK.TRANS64 P1, [R0+URZ+0xa0], R9 ;  /* 0x0000a009000095a7 */ /* 0x000ea400080210ff */
[----:B--2---:R-:W-:Y:S05]  /*88c0*/  @!P1 BRA `(.L_x_36) ;  /* 0xfffffffc00f09947 */ /* 0x004fea000383ffff */
[----:B------:R-:W-:Y:S05]  /*88d0*/  BRA `(.L_x_136) ;  /* 0xffffff9c00307947 */ /* 0x000fea000383ffff */
.L_x_39:
[----:B------:R-:W-:-:S07]  /*88e0*/  MOV R0, UR5 ;  /* 0x0000000500007c02 */ /* 0x000fce0008000f00 */
.L_x_137:
[----:B-1----:R1:W2:Y:S02]  /*88f0*/  SYNCS.PHASECHK.TRANS64.TRYWAIT P0, [R0+URZ+0xb0], R3 ;  /* 0x0000b003000075a7 */ /* 0x0022a400080011ff */
[----:B--2---:R-:W-:Y:S05]  /*8900*/  @!P0 NANOSLEEP.SYNCS 0x989680 ;  /* 0x009896800000895d */ /* 0x004fea0003900000 */
[----:B------:R-:W2:Y:S02]  /*8910*/  @!P0 SYNCS.PHASECHK.TRANS64 P0, [R0+URZ+0xb0], R3 ;  /* 0x0000b003000085a7 */ /* 0x000ea400080010ff */
[----:B--2---:R-:W-:Y:S05]  /*8920*/  @!P0 BRA `(.L_x_137) ;  /* 0xfffffffc00f08947 */ /* 0x004fea000383ffff */
[----:B------:R-:W-:Y:S05]  /*8930*/  BRA `(.L_x_38) ;  /* 0xffffff9c00847947 */ /* 0x000fea000383ffff */
.L_x_46:
[----:B-1----:R1:W2:Y:S02]  /*8940*/  SYNCS.PHASECHK.TRANS64.TRYWAIT P1, [R0+URZ+0xa0], R5 ;  /* 0x0000a005000075a7 */ /* 0x0022a400080211ff */
[----:B--2---:R-:W-:Y:S05]  /*8950*/  @!P1 NANOSLEEP.SYNCS 0x989680 ;  /* 0x009896800000995d */ /* 0x004fea0003900000 */
[----:B------:R-:W2:Y:S02]  /*8960*/  @!P1 SYNCS.PHASECHK.TRANS64 P1, [R0+URZ+0xa0], R5 ;  /* 0x0000a005000095a7 */ /* 0x000ea400080210ff */
[----:B--2---:R-:W-:Y:S05]  /*8970*/  @!P1 BRA `(.L_x_46) ;  /* 0xfffffffc00f09947 */ /* 0x004fea000383ffff */
[----:B------:R-:W-:Y:S05]  /*8980*/  BRA `(.L_x_138) ;  /* 0xffffffa400287947 */ /* 0x000fea000383ffff */
.L_x_47:
[----:B------:R-:W-:-:S07]  /*8990*/  MOV R3, UR6 ;  /* 0x0000000600037c02 */ /* 0x000fce0008000f00 */
.L_x_139:
[----:B-1----:R1:W2:Y:S02]  /*89a0*/  SYNCS.PHASECHK.TRANS64.TRYWAIT P0, [R3+URZ+0xd0], R0 ;  /* 0x0000d000030075a7 */ /* 0x0022a400080011ff */
[----:B--2---:R-:W-:Y:S05]  /*89b0*/  @!P0 NANOSLEEP.SYNCS 0x989680 ;  /* 0x009896800000895d */ /* 0x004fea0003900000 */
[----:B------:R-:W2:Y:S02]  /*89c0*/  @!P0 SYNCS.PHASECHK.TRANS64 P0, [R3+URZ+0xd0], R0 ;  /* 0x0000d000030085a7 */ /* 0x000ea400080010ff */
[----:B--2---:R-:W-:Y:S05]  /*89d0*/  @!P0 BRA `(.L_x_139) ;  /* 0xfffffffc00f08947 */ /* 0x004fea000383ffff */
[----:B------:R-:W-:Y:S05]  /*89e0*/  BRA `(.L_x_140) ;  /* 0xffffffa400607947 */ /* 0x000fea000383ffff */
.L_x_50:
[----:B------:R-:W-:Y:S07]  /*89f0*/  MOV R0, UR5 ;  /* 0x0000000500007c02 */ /* 0x000fee0008000f00 */
.L_x_141:
[----:B-1----:R1:W2:Y:S02]  /*8a00*/  SYNCS.PHASECHK.TRANS64.TRYWAIT P0, [R0+URZ], R3 ;  /* 0x00000003000075a7 */ /* 0x0022a400080011ff */
[----:B--2---:R-:W-:Y:S05]  /*8a10*/  @!P0 NANOSLEEP.SYNCS 0x989680 ;  /* 0x009896800000895d */ /* 0x004fea0003900000 */
[----:B------:R-:W2:Y:S02]  /*8a20*/  @!P0 SYNCS.PHASECHK.TRANS64 P0, [R0+URZ], R3 ;  /* 0x00000003000085a7 */ /* 0x000ea400080010ff */
[----:B--2---:R-:W-:Y:S05]  /*8a30*/  @!P0 BRA `(.L_x_141) ;  /* 0xfffffffc00f08947 */ /* 0x004fea000383ffff */
[----:B------:R-:W-:Y:S05]  /*8a40*/  BRA `(.L_x_49) ;  /* 0xffffffa4007c7947 */ /* 0x000fea000383ffff */
.L_x_53:
[----:B------:R-:W-:-:S07]  /*8a50*/  MOV R0, UR6 ;  /* 0x0000000600007c02 */ /* 0x000fce0008000f00 */
.L_x_142:
[----:B-1----:R1:W2:Y:S02]  /*8a60*/  SYNCS.PHASECHK.TRANS64.TRYWAIT P0, [R0+URZ], R3 ;  /* 0x00000003000075a7 */ /* 0x0022a400080011ff */
[----:B--2---:R-:W-:Y:S05]  /*8a70*/  @!P0 NANOSLEEP.SYNCS 0x989680 ;  /* 0x009896800000895d */ /* 0x004fea0003900000 */
[----:B------:R-:W2:Y:S02]  /*8a80*/  @!P0 SYNCS.PHASECHK.TRANS64 P0, [R0+URZ], R3 ;  /* 0x00000003000085a7 */ /* 0x000ea400080010ff */
[----:B--2---:R-:W-:Y:S05]  /*8a90*/  @!P0 BRA `(.L_x_142) ;  /* 0xfffffffc00f08947 */ /* 0x004fea000383ffff */
[----:B------:R-:W-:Y:S05]  /*8aa0*/  BRA `(.L_x_143) ;  /* 0xffffffa800687947 */ /* 0x000fea000383ffff */
.L_x_54:
[----:B------:R-:W-:-:S07]  /*8ab0*/  MOV R0, UR7 ;  /* 0x0000000700007c02 */ /* 0x000fce0008000f00 */
.L_x_144:
[----:B-1----:R1:W2:Y:S02]  /*8ac0*/  SYNCS.PHASECHK.TRANS64.TRYWAIT P0, [R0+URZ], R3 ;  /* 0x00000003000075a7 */ /* 0x0022a400080011ff */
[----:B--2---:R-:W-:Y:S05]  /*8ad0*/  @!P0 NANOSLEEP.SYNCS 0x989680 ;  /* 0x009896800000895d */ /* 0x004fea0003900000 */
[----:B------:R-:W2:Y:S02]  /*8ae0*/  @!P0 SYNCS.PHASECHK.TRANS64 P0, [R0+URZ], R3 ;  /* 0x00000003000085a7 */ /* 0x000ea400080010ff */
[----:B--2---:R-:W-:Y:S05]  /*8af0*/  @!P0 BRA `(.L_x_144) ;  /* 0xfffffffc00f08947 */ /* 0x004fea000383ffff */
[----:B------:R-:W-:Y:S05]  /*8b00*/  BRA `(.L_x_145) ;  /* 0xffffffa800747947 */ /* 0x000fea000383ffff */
.L_x_59:
[----:B--2---:R2:W4:Y:S02]  /*8b10*/  SYNCS.PHASECHK.TRANS64.TRYWAIT P0, [R0+URZ+0xa0], R3 ;  /* 0x0000a003000075a7 */ /* 0x00452400080011ff */
[----:B----4-:R-:W-:Y:S05]  /*8b20*/  @!P0 NANOSLEEP.SYNCS 0x989680 ;  /* 0x009896800000895d */ /* 0x010fea0003900000 */
[----:B------:R-:W4:Y:S02]  /*8b30*/  @!P0 SYNCS.PHASECHK.TRANS64 P0, [R0+URZ+0xa0], R3 ;  /* 0x0000a003000085a7 */ /* 0x000f2400080010ff */
[----:B----4-:R-:W-:Y:S05]  /*8b40*/  @!P0 BRA `(.L_x_59) ;  /* 0xfffffffc00f08947 */ /* 0x010fea000383ffff */
[----:B------:R-:W-:Y:S05]  /*8b50*/  BRA `(.L_x_146) ;  /* 0xffffffac00747947 */ /* 0x000fea000383ffff */
.L_x_62:
[----:B------:R-:W-:Y:S07]  /*8b60*/  MOV R0, UR4 ;  /* 0x0000000400007c02 */ /* 0x000fee0008000f00 */
.L_x_147:
[----:B--2---:R2:W3:Y:S02]  /*8b70*/  SYNCS.PHASECHK.TRANS64.TRYWAIT P0, [R0+URZ+0x98], R3 ;  /* 0x00009803000075a7 */ /* 0x0044e400080011ff */
[----:B---3--:R-:W-:Y:S05]  /*8b80*/  @!P0 NANOSLEEP.SYNCS 0x989680 ;  /* 0x009896800000895d */ /* 0x008fea0003900000 */
[----:B------:R-:W3:Y:S02]  /*8b90*/  @!P0 SYNCS.PHASECHK.TRANS64 P0, [R0+URZ+0x98], R3 ;  /* 0x00009803000085a7 */ /* 0x000ee400080010ff */
[----:B---3--:R-:W-:Y:S05]  /*8ba0*/  @!P0 BRA `(.L_x_147) ;  /* 0xfffffffc00f08947 */ /* 0x008fea000383ffff */
[----:B------:R-:W-:Y:S05]  /*8bb0*/  BRA `(.L_x_61) ;  /* 0xffffffb000547947 */ /* 0x000fea000383ffff */
.L_x_65:
[----:B------:R-:W-:Y:S07]  /*8bc0*/  MOV R0, UR4 ;  /* 0x0000000400007c02 */ /* 0x000fee0008000f00 */
.L_x_148:
[----:B-1----:R1:W2:Y:S02]  /*8bd0*/  SYNCS.PHASECHK.TRANS64.TRYWAIT P0, [R0+URZ+0x70], R11 ;  /* 0x0000700b000075a7 */ /* 0x0022a400080011ff */
[----:B--2---:R-:W-:Y:S05]  /*8be0*/  @!P0 NANOSLEEP.SYNCS 0x989680 ;  /* 0x009896800000895d */ /* 0x004fea0003900000 */
[----:B------:R-:W2:Y:S02]  /*8bf0*/  @!P0 SYNCS.PHASECHK.TRANS64 P0, [R0+URZ+0x70], R11 ;  /* 0x0000700b000085a7 */ /* 0x000ea400080010ff */
[----:B--2---:R-:W-:Y:S05]  /*8c00*/  @!P0 BRA `(.L_x_148) ;  /* 0xfffffffc00f08947 */ /* 0x004fea000383ffff */
[----:B------:R-:W-:Y:S05]  /*8c10*/  BRA `(.L_x_149) ;  /* 0xffffffb000cc7947 */ /* 0x000fea000383ffff */
.L_x_66:
[----:B------:R-:W-:Y:S07]  /*8c20*/  MOV R0, UR4 ;  /* 0x0000000400007c02 */ /* 0x000fee0008000f00 */
.L_x_150:
[----:B-1----:R1:W2:Y:S02]  /*8c30*/  SYNCS.PHASECHK.TRANS64.TRYWAIT P0, [R0+URZ+0x78], R11 ;  /* 0x0000780b000075a7 */ /* 0x0022a400080011ff */
[----:B--2---:R-:W-:Y:S05]  /*8c40*/  @!P0 NANOSLEEP.SYNCS 0x989680 ;  /* 0x009896800000895d */ /* 0x004fea0003900000 */
[----:B------:R-:W2:Y:S02]  /*8c50*/  @!P0 SYNCS.PHASECHK.TRANS64 P0, [R0+URZ+0x78], R11 ;  /* 0x0000780b000085a7 */ /* 0x000ea400080010ff */
[----:B--2---:R-:W-:Y:S05]  /*8c60*/  @!P0 BRA `(.L_x_150) ;  /* 0xfffffffc00f08947 */ /* 0x004fea000383ffff */
[----:B------:R-:W-:Y:S05]  /*8c70*/  BRA `(.L_x_151) ;  /* 0xffffffb4005c7947 */ /* 0x000fea000383ffff */
.L_x_67:
[----:B------:R-:W-:Y:S07]  /*8c80*/  MOV R0, UR4 ;  /* 0x0000000400007c02 */ /* 0x000fee0008000f00 */
.L_x_152:
[----:B-1----:R1:W2:Y:S02]  /*8c90*/  SYNCS.PHASECHK.TRANS64.TRYWAIT P0, [R0+URZ+0x80], R11 ;  /* 0x0000800b000075a7 */ /* 0x0022a400080011ff */
[----:B--2---:R-:W-:Y:S05]  /*8ca0*/  @!P0 NANOSLEEP.SYNCS 0x989680 ;  /* 0x009896800000895d */ /* 0x004fea0003900000 */
[----:B------:R-:W2:Y:S02]  /*8cb0*/  @!P0 SYNCS.PHASECHK.TRANS64 P0, [R0+URZ+0x80], R11 ;  /* 0x0000800b000085a7 */ /* 0x000ea400080010ff */
[----:B--2---:R-:W-:Y:S05]  /*8cc0*/  @!P0 BRA `(.L_x_152) ;  /* 0xfffffffc00f08947 */ /* 0x004fea000383ffff */
[----:B------:R-:W-:Y:S05]  /*8cd0*/  BRA `(.L_x_153) ;  /* 0xffffffb400f47947 */ /* 0x000fea000383ffff */
.L_x_68:
[----:B------:R-:W-:Y:S07]  /*8ce0*/  MOV R0, UR4 ;  /* 0x0000000400007c02 */ /* 0x000fee0008000f00 */
.L_x_154:
[----:B-1----:R1:W2:Y:S02]  /*8cf0*/  SYNCS.PHASECHK.TRANS64.TRYWAIT P0, [R0+URZ+0x88], R11 ;  /* 0x0000880b000075a7 */ /* 0x0022a400080011ff */
[----:B--2---:R-:W-:Y:S05]  /*8d00*/  @!P0 NANOSLEEP.SYNCS 0x989680 ;  /* 0x009896800000895d */ /* 0x004fea0003900000 */
[----:B------:R-:W2:Y:S02]  /*8d10*/  @!P0 SYNCS.PHASECHK.TRANS64 P0, [R0+URZ+0x88], R11 ;  /* 0x0000880b000085a7 */ /* 0x000ea400080010ff */
[----:B--2---:R-:W-:Y:S05]  /*8d20*/  @!P0 BRA `(.L_x_154) ;  /* 0xfffffffc00f08947 */ /* 0x004fea000383ffff */
[----:B------:R-:W-:Y:S05]  /*8d30*/  BRA `(.L_x_155) ;  /* 0xffffffb800cc7947 */ /* 0x000fea000383ffff */
.L_x_70:
[----:B------:R-:W-:-:S07]  /*8d40*/  MOV R0, UR4 ;  /* 0x0000000400007c02 */ /* 0x000fce0008000f00 */
.L_x_156:
[----:B-1----:R1:W2:Y:S02]  /*8d50*/  SYNCS.PHASECHK.TRANS64.TRYWAIT P0, [R0+URZ+0x70], R3 ;  /* 0x00007003000075a7 */ /* 0x0022a400080011ff */
[----:B--2---:R-:W-:Y:S05]  /*8d60*/  @!P0 NANOSLEEP.SYNCS 0x989680 ;  /* 0x009896800000895d */ /* 0x004fea0003900000 */
[----:B------:R-:W2:Y:S02]  /*8d70*/  @!P0 SYNCS.PHASECHK.TRANS64 P0, [R0+URZ+0x70], R3 ;  /* 0x00007003000085a7 */ /* 0x000ea400080010ff */
[----:B--2---:R-:W-:Y:S05]  /*8d80*/  @!P0 BRA `(.L_x_156) ;  /* 0xfffffffc00f08947 */ /* 0x004fea000383ffff */
[----:B------:R-:W-:Y:S05]  /*8d90*/  BRA `(.L_x_157) ;  /* 0xffffffbc00907947 */ /* 0x000fea000383ffff */
.L_x_71:
[----:B-1----:R-:W-:-:S07]  /*8da0*/  MOV R0, UR4 ;  /* 0x0000000400007c02 */ /* 0x002fce0008000f00 */
.L_x_158:
[----:B-1----:R1:W2:Y:S02]  /*8db0*/  SYNCS.PHASECHK.TRANS64.TRYWAIT P0, [R0+URZ+0x78], R3 ;  /* 0x00007803000075a7 */ /* 0x0022a400080011ff */
[----:B--2---:R-:W-:Y:S05]  /*8dc0*/  @!P0 NANOSLEEP.SYNCS 0x989680 ;  /* 0x009896800000895d */ /* 0x004fea0003900000 */
[----:B------:R-:W2:Y:S02]  /*8dd0*/  @!P0 SYNCS.PHASECHK.TRANS64 P0, [R0+URZ+0x78], R3 ;  /* 0x00007803000085a7 */ /* 0x000ea400080010ff */
[----:B--2---:R-:W-:Y:S05]  /*8de0*/  @!P0 BRA `(.L_x_158) ;  /* 0xfffffffc00f08947 */ /* 0x004fea000383ffff */
[----:B------:R-:W-:Y:S05]  /*8df0*/  BRA `(.L_x_159) ;  /* 0xffffffbc00807947 */ /* 0x000fea000383ffff */
.L_x_72:
[----:B-1----:R-:W-:-:S07]  /*8e00*/  MOV R0, UR4 ;  /* 0x0000000400007c02 */ /* 0x002fce0008000f00 */
.L_x_160:
[----:B-1----:R1:W2:Y:S02]  /*8e10*/  SYNCS.PHASECHK.TRANS64.TRYWAIT P0, [R0+URZ+0x80], R3 ;  /* 0x00008003000075a7 */ /* 0x0022a400080011ff */
[----:B--2---:R-:W-:Y:S05]  /*8e20*/  @!P0 NANOSLEEP.SYNCS 0x989680 ;  /* 0x009896800000895d */ /* 0x004fea0003900000 */
[----:B------:R-:W2:Y:S02]  /*8e30*/  @!P0 SYNCS.PHASECHK.TRANS64 P0, [R0+URZ+0x80], R3 ;  /* 0x00008003000085a7 */ /* 0x000ea400080010ff */
[----:B--2---:R-:W-:Y:S05]  /*8e40*/  @!P0 BRA `(.L_x_160) ;  /* 0xfffffffc00f08947 */ /* 0x004fea000383ffff */
[----:B------:R-:W-:Y:S05]  /*8e50*/  BRA `(.L_x_161) ;  /* 0xffffffbc00707947 */ /* 0x000fea000383ffff */
.L_x_74:
[----:B--2---:R2:W4:Y:S02]  /*8e60*/  SYNCS.PHASECHK.TRANS64.TRYWAIT P0, [R0+URZ+0xa0], R3 ;  /* 0x0000a003000075a7 */ /* 0x00452400080011ff */
[----:B----4-:R-:W-:Y:S05]  /*8e70*/  @!P0 NANOSLEEP.SYNCS 0x989680 ;  /* 0x009896800000895d */ /* 0x010fea0003900000 */
[----:B------:R-:W4:Y:S02]  /*8e80*/  @!P0 SYNCS.PHASECHK.TRANS64 P0, [R0+URZ+0xa0], R3 ;  /* 0x0000a003000085a7 */ /* 0x000f2400080010ff */
[----:B----4-:R-:W-:Y:S05]  /*8e90*/  @!P0 BRA `(.L_x_74) ;  /* 0xfffffffc00f08947 */ /* 0x010fea000383ffff */
[----:B------:R-:W-:Y:S05]  /*8ea0*/  BRA `(.L_x_162) ;  /* 0xffffffc0002c7947 */ /* 0x000fea000383ffff */
.L_x_85:
[----:B-1----:R-:W-:Y:S04]  /*8eb0*/  MOV R3, UR48 ;  /* 0x0000003000037c02 */ /* 0x002fe80008000f00 */
[----:B------:R1:W3:Y:S03]  /*8ec0*/  SYNCS.PHASECHK.TRANS64.TRYWAIT P1, [R3+URZ+0x50], R4 ;  /* 0x00005004030075a7 */ /* 0x0002e600080211ff */
[----:B---3--:R-:W-:Y:S05]  /*8ed0*/  @!P1 NANOSLEEP.SYNCS 0x989680 ;  /* 0x009896800000995d */ /* 0x008fea0003900000 */
[----:B------:R-:W3:Y:S02]  /*8ee0*/  @!P1 SYNCS.PHASECHK.TRANS64 P1, [R3+URZ+0x50], R4 ;  /* 0x00005004030095a7 */ /* 0x000ee400080210ff */
[----:B---3--:R-:W-:Y:S05]  /*8ef0*/  @!P1 BRA `(.L_x_85) ;  /* 0xfffffffc00ec9947 */ /* 0x008fea000383ffff */
[----:B------:R-:W-:Y:S05]  /*8f00*/  BRA `(.L_x_84) ;  /* 0xffffffcc003c7947 */ /* 0x000fea000383ffff */
.L_x_87:
[----:B-1----:R1:W4:Y:S02]  /*8f10*/  SYNCS.PHASECHK.TRANS64.TRYWAIT P0, [R79+URZ+0xc0], R0 ;  /* 0x0000c0004f0075a7 */ /* 0x00232400080011ff */
[----:B----4-:R-:W-:Y:S05]  /*8f20*/  @!P0 NANOSLEEP.SYNCS 0x989680 ;  /* 0x009896800000895d */ /* 0x010fea0003900000 */
[----:B------:R-:W4:Y:S02]  /*8f30*/  @!P0 SYNCS.PHASECHK.TRANS64 P0, [R79+URZ+0xc0], R0 ;  /* 0x0000c0004f0085a7 */ /* 0x000f2400080010ff */
[----:B----4-:R-:W-:Y:S05]  /*8f40*/  @!P0 BRA `(.L_x_87) ;  /* 0xfffffffc00f08947 */ /* 0x010fea000383ffff */
[----:B------:R-:W-:Y:S05]  /*8f50*/  BRA `(.L_x_86) ;  /* 0xffffffcc00947947 */ /* 0x000fea000383ffff */
.L_x_96:
[----:B-1----:R1:W2:Y:S02]  /*8f60*/  SYNCS.PHASECHK.TRANS64.TRYWAIT P0, [R3+URZ+0x50], R0 ;  /* 0x00005000030075a7 */ /* 0x0022a400080011ff */
[----:B--2---:R-:W-:Y:S05]  /*8f70*/  @!P0 NANOSLEEP.SYNCS 0x989680 ;  /* 0x009896800000895d */ /* 0x004fea0003900000 */
[----:B------:R-:W2:Y:S02]  /*8f80*/  @!P0 SYNCS.PHASECHK.TRANS64 P0, [R3+URZ+0x50], R0 ;  /* 0x00005000030085a7 */ /* 0x000ea400080010ff */
[----:B--2---:R-:W-:Y:S05]  /*8f90*/  @!P0 BRA `(.L_x_96) ;  /* 0xfffffffc00f08947 */ /* 0x004fea000383ffff */
[----:B------:R-:W-:Y:S05]  /*8fa0*/  BRA `(.L_x_95) ;  /* 0xffffffd400907947 */ /* 0x000fea000383ffff */
.L_x_104:
[----:B-1----:R1:W2:Y:S02]  /*8fb0*/  SYNCS.PHASECHK.TRANS64.TRYWAIT P0, [R3+URZ+0x50], R6 ;  /* 0x00005006030075a7 */ /* 0x0022a400080011ff */
[----:B--2---:R-:W-:Y:S05]  /*8fc0*/  @!P0 NANOSLEEP.SYNCS 0x989680 ;  /* 0x009896800000895d */ /* 0x004fea0003900000 */
[----:B------:R-:W2:Y:S02]  /*8fd0*/  @!P0 SYNCS.PHASECHK.TRANS64 P0, [R3+URZ+0x50], R6 ;  /* 0x00005006030085a7 */ /* 0x000ea400080010ff */
[----:B--2---:R-:W-:Y:S05]  /*8fe0*/  @!P0 BRA `(.L_x_104) ;  /* 0xfffffffc00f08947 */ /* 0x004fea000383ffff */
[----:B------:R-:W-:Y:S05]  /*8ff0*/  BRA `(.L_x_103) ;  /* 0xffffffdc00f07947 */ /* 0x000fea000383ffff */
.L_x_112:
[----:B-1----:R1:W2:Y:S02]  /*9000*/  SYNCS.PHASECHK.TRANS64.TRYWAIT P0, [R20+URZ+0x50], R3 ;  /* 0x00005003140075a7 */ /* 0x0022a400080011ff */
[----:B--2---:R-:W-:Y:S05]  /*9010*/  @!P0 NANOSLEEP.SYNCS 0x989680 ;  /* 0x009896800000895d */ /* 0x004fea0003900000 */
[----:B------:R-:W2:Y:S02]  /*9020*/  @!P0 SYNCS.PHASECHK.TRANS64 P0, [R20+URZ+0x50], R3 ;  /* 0x00005003140085a7 */ /* 0x000ea400080010ff */
[----:B--2---:R-:W-:Y:S05]  /*9030*/  @!P0 BRA `(.L_x_112) ;  /* 0xfffffffc00f08947 */ /* 0x004fea000383ffff */
[----:B------:R-:W-:Y:S05]  /*9040*/  BRA `(.L_x_111) ;  /* 0xffffffe800507947 */ /* 0x000fea000383ffff */
        .weak           $__internal_0_$__cuda_sm10x_tcgen05_guardrail_trap_col_being_dealloced_not_returned_by_alloc
        .type           $__internal_0_$__cuda_sm10x_tcgen05_guardrail_trap_col_being_dealloced_not_returned_by_alloc,@function
        .size           $__internal_0_$__cuda_sm10x_tcgen05_guardrail_trap_col_being_dealloced_not_returned_by_alloc,($__internal_1_$__cuda_sm10x_tcgen05_guardrail_trap_phase_invalid_during_alloc - $__internal_0_$__cuda_sm10x_tcgen05_guardrail_trap_col_being_dealloced_not_returned_by_alloc)
$__internal_0_$__cuda_sm10x_tcgen05_guardrail_trap_col_being_dealloced_not_returned_by_alloc:
[----:B------:R-:W-:Y:S05]  /*9050*/  BPT.TRAP 0x1 ;  /* 0x000000040000795c */ /* 0x000fea0000300000 */
[----:B------:R-:W-:-:S04]  /*9060*/  HFMA2 R3, -RZ, RZ, 0, 0 ;  /* 0x00000000ff037431 */ /* 0x000fc800000001ff */
[----:B------:R-:W-:Y:S05]  /*9070*/  RET.REL.NODEC R2 `(_ZN7cutlass13device_kernelINS_4gemm6kernel13GemmUniversalIN4cute5tupleIJiiiiEEENS1_10collective13CollectiveMmaINS1_41MainloopSm100TmaUmmaWarpSpecializedSparseILi5ELi2ELi2ENS5_IJNS4_1CILi1EEESB_SB_EEEEENS5_IJNSA_ILi128EEENSA_ILi64EEESE_EEENS_10bfloat16_tENS5_IJNS4_6LayoutINS5_IJiNS5_IJNSA_ILi2EEEiEEEiEEENS5_IJlNS5_IJSB_SJ_EEElEEEEENSI_INS5_IJNS5_IJNS5_IJNSA_ILi8EEESJ_SP_EEEiEEENS5_IJNS5_IJNSA_ILi16EEESJ_NSA_ILi4EEEEEEiEEEiEEENS5_IJNS5_IJNS5_IJSE_SS_NSA_ILi2048EEEEEENSA_ILi16384EEEEEENS5_IJNS5_IJSB_NSA_ILi1024EEENSA_ILi32EEEEEElEEElEEEEEEEESH_NS5_IJlSB_lEEENS4_8TiledMMAINS4_8MMA_AtomIJNS4_27SM100_MMA_F16BF16_SS_SPARSEISH_SH_fLi128ELi64ELNS4_4UMMA5MajorE0ELS1D_0ELNS1C_7ScaleInE0ELS1E_0EEEEEENSI_ISC_NS5_IJNSA_ILi0EEES1H_S1H_EEEEENS5_IJNS4_10UnderscoreES1K_S1K_EEEEENS4_13SM90_TMA_LOADENS4_14ComposedLayoutINS4_7SwizzleILi3ELi4ELi3EEENS4_25smem_sparse_ptr_flag_bitsILi2ELi16EEENSI_INS5_IJNS5_IJSB_SP_EEENS5_IJSJ_SF_EEEEEENS5_IJNS5_IJS1H_SE_EEESM_EEEEEEEvNS4_8identityES1N_NS1O_IS1Q_NS4_18smem_ptr_flag_bitsILi16EEENSI_INS5_IJSP_SF_EEENS5_IJSF_SB_EEEEEEEvS20_EENS_8epilogue10collective18CollectiveEpilogueINS28_23Sm100TmaWarpSpecializedILi4ELi2ELi16ELb1ELb0EEEJSG_NS5_IJNSI_ISE_SB_EENSI_ISS_SB_EEEEEfNS5_IJSB_llEEEfS2G_NS28_6fusion15FusionCallbacksIS2C_NS2H_17LinearCombinationIffffLNS_15FloatRoundStyleE2EEESG_S2F_JEEENS4_5SM1004TMEM4LOAD26SM100_TMEM_LOAD_32dp32b16xES1N_NS1O_INS1P_ILi2ELi5ELi2EEENS21_ILi32EEENSI_INS5_IJS12_ST_EEENS5_IJSB_S12_EEEEEEENS4_39AutoVectorizingCopyWithAssumedAlignmentILi128EEENS4_14SM90_TMA_STOREES2W_S2Y_S2Y_EEEvvEEEEvNT_6ParamsE) ;  /* 0xffffff6c02e07950 */ /* 0x000fea0003c3ffff */
        .weak           $__internal_1_$__cuda_sm10x_tcgen05_guardrail_trap_phase_invalid_during_alloc
        .type           $__internal_1_$__cuda_sm10x_tcgen05_guardrail_trap_phase_invalid_during_alloc,@function
        .size           $__internal_1_$__cuda_sm10x_tcgen05_guardrail_trap_phase_invalid_during_alloc,($__internal_2_$__cuda_sm10x_tcgen05_guardrail_trap_unallocated_columns_being_dealloced - $__internal_1_$__cuda_sm10x_tcgen05_guardrail_trap_phase_invalid_during_alloc)
$__internal_1_$__cuda_sm10x_tcgen05_guardrail_trap_phase_invalid_during_alloc:
[----:B------:R-:W-:Y:S05]  /*9080*/  BPT.TRAP 0x1 ;  /* 0x000000040000795c */ /* 0x000fea0000300000 */
[----:B------:R-:W-:-:S04]  /*9090*/  MOV R3, 0x0 ;  /* 0x0000000000037802 */ /* 0x000fc80000000f00 */
[----:B------:R-:W-:Y:S05]  /*90a0*/  RET.REL.NODEC R2 `(_ZN7cutlass13device_kernelINS_4gemm6kernel13GemmUniversalIN4cute5tupleIJiiiiEEENS1_10collective13CollectiveMmaINS1_41MainloopSm100TmaUmmaWarpSpecializedSparseILi5ELi2ELi2ENS5_IJNS4_1CILi1EEESB_SB_EEEEENS5_IJNSA_ILi128EEENSA_ILi64EEESE_EEENS_10bfloat16_tENS5_IJNS4_6LayoutINS5_IJiNS5_IJNSA_ILi2EEEiEEEiEEENS5_IJlNS5_IJSB_SJ_EEElEEEEENSI_INS5_IJNS5_IJNS5_IJNSA_ILi8EEESJ_SP_EEEiEEENS5_IJNS5_IJNSA_ILi16EEESJ_NSA_ILi4EEEEEEiEEEiEEENS5_IJNS5_IJNS5_IJSE_SS_NSA_ILi2048EEEEEENSA_ILi16384EEEEEENS5_IJNS5_IJSB_NSA_ILi1024EEENSA_ILi32EEEEEElEEElEEEEEEEESH_NS5_IJlSB_lEEENS4_8TiledMMAINS4_8MMA_AtomIJNS4_27SM100_MMA_F16BF16_SS_SPARSEISH_SH_fLi128ELi64ELNS4_4UMMA5MajorE0ELS1D_0ELNS1C_7ScaleInE0ELS1E_0EEEEEENSI_ISC_NS5_IJNSA_ILi0EEES1H_S1H_EEEEENS5_IJNS4_10UnderscoreES1K_S1K_EEEEENS4_13SM90_TMA_LOADENS4_14ComposedLayoutINS4_7SwizzleILi3ELi4ELi3EEENS4_25smem_sparse_ptr_flag_bitsILi2ELi16EEENSI_INS5_IJNS5_IJSB_SP_EEENS5_IJSJ_SF_EEEEEENS5_IJNS5_IJS1H_SE_EEESM_EEEEEEEvNS4_8identityES1N_NS1O_IS1Q_NS4_18smem_ptr_flag_bitsILi16EEENSI_INS5_IJSP_SF_EEENS5_IJSF_SB_EEEEEEEvS20_EENS_8epilogue10collective18CollectiveEpilogueINS28_23Sm100TmaWarpSpecializedILi4ELi2ELi16ELb1ELb0EEEJSG_NS5_IJNSI_ISE_SB_EENSI_ISS_SB_EEEEEfNS5_IJSB_llEEEfS2G_NS28_6fusion15FusionCallbacksIS2C_NS2H_17LinearCombinationIffffLNS_15FloatRoundStyleE2EEESG_S2F_JEEENS4_5SM1004TMEM4LOAD26SM100_TMEM_LOAD_32dp32b16xES1N_NS1O_INS1P_ILi2ELi5ELi2EEENS21_ILi32EEENSI_INS5_IJS12_ST_EEENS5_IJSB_S12_EEEEEEENS4_39AutoVectorizingCopyWithAssumedAlignmentILi128EEENS4_14SM90_TMA_STOREES2W_S2Y_S2Y_EEEvvEEEEvNT_6ParamsE) ;  /* 0xffffff6c02d47950 */ /* 0x000fea0003c3ffff */
        .weak           $__internal_2_$__cuda_sm10x_tcgen05_guardrail_trap_unallocated_columns_being_dealloced
        .type           $__internal_2_$__cuda_sm10x_tcgen05_guardrail_trap_unallocated_columns_being_dealloced,@function
        .size           $__internal_2_$__cuda_sm10x_tcgen05_guardrail_trap_unallocated_columns_being_dealloced,(.L_x_164 - $__internal_2_$__cuda_sm10x_tcgen05_guardrail_trap_unallocated_columns_being_dealloced)
$__internal_2_$__cuda_sm10x_tcgen05_guardrail_trap_unallocated_columns_being_dealloced:
[----:B------:R-:W-:Y:S05]  /*90b0*/  BPT.TRAP 0x1 ;  /* 0x000000040000795c */ /* 0x000fea0000300000 */
[----:B------:R-:W-:-:S04]  /*90c0*/  HFMA2 R3, -RZ, RZ, 0, 0 ;  /* 0x00000000ff037431 */ /* 0x000fc800000001ff */
[----:B------:R-:W-:Y:S05]  /*90d0*/  RET.REL.NODEC R2 `(_ZN7cutlass13device_kernelINS_4gemm6kernel13GemmUniversalIN4cute5tupleIJiiiiEEENS1_10collective13CollectiveMmaINS1_41MainloopSm100TmaUmmaWarpSpecializedSparseILi5ELi2ELi2ENS5_IJNS4_1CILi1EEESB_SB_EEEEENS5_IJNSA_ILi128EEENSA_ILi64EEESE_EEENS_10bfloat16_tENS5_IJNS4_6LayoutINS5_IJiNS5_IJNSA_ILi2EEEiEEEiEEENS5_IJlNS5_IJSB_SJ_EEElEEEEENSI_INS5_IJNS5_IJNS5_IJNSA_ILi8EEESJ_SP_EEEiEEENS5_IJNS5_IJNSA_ILi16EEESJ_NSA_ILi4EEEEEEiEEEiEEENS5_IJNS5_IJNS5_IJSE_SS_NSA_ILi2048EEEEEENSA_ILi16384EEEEEENS5_IJNS5_IJSB_NSA_ILi1024EEENSA_ILi32EEEEEElEEElEEEEEEEESH_NS5_IJlSB_lEEENS4_8TiledMMAINS4_8MMA_AtomIJNS4_27SM100_MMA_F16BF16_SS_SPARSEISH_SH_fLi128ELi64ELNS4_4UMMA5MajorE0ELS1D_0ELNS1C_7ScaleInE0ELS1E_0EEEEEENSI_ISC_NS5_IJNSA_ILi0EEES1H_S1H_EEEEENS5_IJNS4_10UnderscoreES1K_S1K_EEEEENS4_13SM90_TMA_LOADENS4_14ComposedLayoutINS4_7SwizzleILi3ELi4ELi3EEENS4_25smem_sparse_ptr_flag_bitsILi2ELi16EEENSI_INS5_IJNS5_IJSB_SP_EEENS5_IJSJ_SF_EEEEEENS5_IJNS5_IJS1H_SE_EEESM_EEEEEEEvNS4_8identityES1N_NS1O_IS1Q_NS4_18smem_ptr_flag_bitsILi16EEENSI_INS5_IJSP_SF_EEENS5_IJSF_SB_EEEEEEEvS20_EENS_8epilogue10collective18CollectiveEpilogueINS28_23Sm100TmaWarpSpecializedILi4ELi2ELi16ELb1ELb0EEEJSG_NS5_IJNSI_ISE_SB_EENSI_ISS_SB_EEEEEfNS5_IJSB_llEEEfS2G_NS28_6fusion15FusionCallbacksIS2C_NS2H_17LinearCombinationIffffLNS_15FloatRoundStyleE2EEESG_S2F_JEEENS4_5SM1004TMEM4LOAD26SM100_TMEM_LOAD_32dp32b16xES1N_NS1O_INS1P_ILi2ELi5ELi2EEENS21_ILi32EEENSI_INS5_IJS12_ST_EEENS5_IJSB_S12_EEEEEEENS4_39AutoVectorizingCopyWithAssumedAlignmentILi128EEENS4_14SM90_TMA_STOREES2W_S2Y_S2Y_EEEvvEEEEvNT_6ParamsE) ;  /* 0xffffff6c02c87950 */ /* 0x000fea0003c3ffff */
.L_x_163:
[----:B------:R-:W-:-:S00]  /*90e0*/  BRA `(.L_x_163) ;  /* 0xfffffffc00fc7947 */ /* 0x000fc0000383ffff */
[----:B------:R-:W-:-:S00]  /*90f0*/  NOP ;  /* 0x0000000000007918 */ /* 0x000fc00000000000 */
        /* <DEDUP_REMOVED lines=8> */
.L_x_164:


//--------------------- .nv.global.init           --------------------------
	.section	.nv.global.init,"aw",@progbits
.nv.global.init:
	.type		$str$27,@object
	.size		$str$27,($str$28 - $str$27)
$str$27:
        /*0000*/ 	.byte	0x28, 0x61, 0x64, 0x64, 0x72, 0x65, 0x73, 0x73, 0x20, 0x26, 0x20, 0x6d, 0x61, 0x73, 0x6b, 0x29
        /*0010*/ 	.byte	0x20, 0x3d, 0x3d, 0x20, 0x30, 0x00
	.type		$str$28,@object
	.size		$str$28,($str$26 - $str$28)
$str$28:
        /*0016*/ 	.byte	0x2f, 0x74, 0x6d, 0x70, 0x2f, 0x63, 0x75, 0x74, 0x6c, 0x61, 0x73, 0x73, 0x5f, 0x73, 0x77, 0x65
        /*0026*/ 	.byte	0x65, 0x70, 0x5f, 0x73, 0x72, 0x63, 0x2f, 0x69, 0x6e, 0x63, 0x6c, 0x75, 0x64, 0x65, 0x2f, 0x63
        /*0036*/ 	.byte	0x75, 0x74, 0x65, 0x2f, 0x70, 0x6f, 0x69, 0x6e, 0x74, 0x65, 0x72, 0x5f, 0x66, 0x6c, 0x61, 0x67
        /*0046*/ 	.byte	0x67, 0x65, 0x64, 0x2e, 0x68, 0x70, 0x70, 0x00
	.type		$str$26,@object
	.size		$str$26,($str$25 - $str$26)
$str$26:
        /*004e*/ 	.byte	0x2f, 0x74, 0x6d, 0x70, 0x2f, 0x63, 0x75, 0x74, 0x6c, 0x61, 0x73, 0x73, 0x5f, 0x73, 0x77, 0x65
        /*005e*/ 	.byte	0x65, 0x70, 0x5f, 0x73, 0x72, 0x63, 0x2f, 0x69, 0x6e, 0x63, 0x6c, 0x75, 0x64, 0x65, 0x2f, 0x63
        /*006e*/ 	.byte	0x75, 0x74, 0x65, 0x2f, 0x61, 0x74, 0x6f, 0x6d, 0x2f, 0x63, 0x6f, 0x70, 0x79, 0x5f, 0x74, 0x72
        /*007e*/ 	.byte	0x61, 0x69, 0x74, 0x73, 0x5f, 0x73, 0x6d, 0x31, 0x30, 0x30, 0x2e, 0x68, 0x70, 0x70, 0x00
	.type		$str$25,@object
	.size		$str$25,(__unnamed_1 - $str$25)
$str$25:
        /*008d*/ 	.byte	0x28, 0x28, 0x75, 0x69, 0x6e, 0x74, 0x33, 0x32, 0x5f, 0x74, 0x28, 0x74, 0x68, 0x72, 0x65, 0x61
        /*009d*/ 	.byte	0x64, 0x49, 0x64, 0x78, 0x2e, 0x78, 0x29, 0x20, 0x2f, 0x20, 0x33, 0x32, 0x29, 0x20, 0x25, 0x20
        /*00ad*/ 	.byte	0x34, 0x29, 0x20, 0x3d, 0x3d, 0x20, 0x28, 0x28, 0x28, 0x74, 0x6d, 0x65, 0x6d, 0x5f, 0x61, 0x64
        /*00bd*/ 	.byte	0x64, 0x72, 0x20, 0x3e, 0x3e, 0x20, 0x31, 0x36, 0x29, 0x20, 0x2f, 0x20, 0x33, 0x32, 0x29, 0x20
        /*00cd*/ 	.byte	0x25, 0x20, 0x34, 0x29, 0x00
	.type		__unnamed_1,@object
	.size		__unnamed_1,(__unnamed_2 - __unnamed_1)
__unnamed_1:
        /*00d2*/ 	.byte	0x61, 0x75, 0x74, 0x6f, 0x20, 0x63, 0x75, 0x74, 0x65, 0x3a, 0x3a, 0x61, 0x73, 0x5f, 0x70, 0x6f
        /* <DEDUP_REMOVED lines=23> */
        /*0252*/ 	.byte	0x3a, 0x43, 0x3c, 0x32, 0x30, 0x34, 0x38, 0x3e, 0x3e, 0x3e, 0x3e, 0x5d, 0x00
	.type		__unnamed_2,@object
	.size		__unnamed_2,(.L_2 - __unnamed_2)
__unnamed_2:
        /* <DEDUP_REMOVED lines=42> */
        /*04ff*/ 	.byte	0x3e, 0x5d, 0x00
.L_2:


//--------------------- .nv.shared._ZN7cutlass13device_kernelINS_4gemm6kernel13GemmUniversalIN4cute5tupleIJiiiiEEENS1_10collective13CollectiveMmaINS1_41MainloopSm100TmaUmmaWarpSpecializedSparseILi5ELi2ELi2ENS5_IJNS4_1CILi1EEESB_SB_EEEEENS5_IJNSA_ILi128EEENSA_ILi64EEESE_EEENS_10bfloat16_tENS5_IJNS4_6LayoutINS5_IJiNS5_IJNSA_ILi2EEEiEEEiEEENS5_IJlNS5_IJSB_SJ_EEElEEEEENSI_INS5_IJNS5_IJNS5_IJNSA_ILi8EEESJ_SP_EEEiEEENS5_IJNS5_IJNSA_ILi16EEESJ_NSA_ILi4EEEEEEiEEEiEEENS5_IJNS5_IJNS5_IJSE_SS_NSA_ILi2048EEEEEENSA_ILi16384EEEEEENS5_IJNS5_IJSB_NSA_ILi1024EEENSA_ILi32EEEEEElEEElEEEEEEEESH_NS5_IJlSB_lEEENS4_8TiledMMAINS4_8MMA_AtomIJNS4_27SM100_MMA_F16BF16_SS_SPARSEISH_SH_fLi128ELi64ELNS4_4UMMA5MajorE0ELS1D_0ELNS1C_7ScaleInE0ELS1E_0EEEEEENSI_ISC_NS5_IJNSA_ILi0EEES1H_S1H_EEEEENS5_IJNS4_10UnderscoreES1K_S1K_EEEEENS4_13SM90_TMA_LOADENS4_14ComposedLayoutINS4_7SwizzleILi3ELi4ELi3EEENS4_25smem_sparse_ptr_flag_bitsILi2ELi16EEENSI_INS5_IJNS5_IJSB_SP_EEENS5_IJSJ_SF_EEEEEENS5_IJNS5_IJS1H_SE_EEESM_EEEEEEEvNS4_8identityES1N_NS1O_IS1Q_NS4_18smem_ptr_flag_bitsILi16EEENSI_INS5_IJSP_SF_EEENS5_IJSF_SB_EEEEEEEvS20_EENS_8epilogue10collective18CollectiveEpilogueINS28_23Sm100TmaWarpSpecializedILi4ELi2ELi16ELb1ELb0EEEJSG_NS5_IJNSI_ISE_SB_EENSI_ISS_SB_EEEEEfNS5_IJSB_llEEEfS2G_NS28_6fusion15FusionCallbacksIS2C_NS2H_17LinearCombinationIffffLNS_15FloatRoundStyleE2EEESG_S2F_JEEENS4_5SM1004TMEM4LOAD26SM100_TMEM_LOAD_32dp32b16xES1N_NS1O_INS1P_ILi2ELi5ELi2EEENS21_ILi32EEENSI_INS5_IJS12_ST_EEENS5_IJSB_S12_EEEEEEENS4_39AutoVectorizingCopyWithAssumedAlignmentILi128EEENS4_14SM90_TMA_STOREES2W_S2Y_S2Y_EEEvvEEEEvNT_6ParamsE --------------------------
	.section	.nv.shared._ZN7cutlass13device_kernelINS_4gemm6kernel13GemmUniversalIN4cute5tupleIJiiiiEEENS1_10collective13CollectiveMmaINS1_41MainloopSm100TmaUmmaWarpSpecializedSparseILi5ELi2ELi2ENS5_IJNS4_1CILi1EEESB_SB_EEEEENS5_IJNSA_ILi128EEENSA_ILi64EEESE_EEENS_10bfloat16_tENS5_IJNS4_6LayoutINS5_IJiNS5_IJNSA_ILi2EEEiEEEiEEENS5_IJlNS5_IJSB_SJ_EEElEEEEENSI_INS5_IJNS5_IJNS5_IJNSA_ILi8EEESJ_SP_EEEiEEENS5_IJNS5_IJNSA_ILi16EEESJ_NSA_ILi4EEEEEEiEEEiEEENS5_IJNS5_IJNS5_IJSE_SS_NSA_ILi2048EEEEEENSA_ILi16384EEEEEENS5_IJNS5_IJSB_NSA_ILi1024EEENSA_ILi32EEEEEElEEElEEEEEEEESH_NS5_IJlSB_lEEENS4_8TiledMMAINS4_8MMA_AtomIJNS4_27SM100_MMA_F16BF16_SS_SPARSEISH_SH_fLi128ELi64ELNS4_4UMMA5MajorE0ELS1D_0ELNS1C_7ScaleInE0ELS1E_0EEEEEENSI_ISC_NS5_IJNSA_ILi0EEES1H_S1H_EEEEENS5_IJNS4_10UnderscoreES1K_S1K_EEEEENS4_13SM90_TMA_LOADENS4_14ComposedLayoutINS4_7SwizzleILi3ELi4ELi3EEENS4_25smem_sparse_ptr_flag_bitsILi2ELi16EEENSI_INS5_IJNS5_IJSB_SP_EEENS5_IJSJ_SF_EEEEEENS5_IJNS5_IJS1H_SE_EEESM_EEEEEEEvNS4_8identityES1N_NS1O_IS1Q_NS4_18smem_ptr_flag_bitsILi16EEENSI_INS5_IJSP_SF_EEENS5_IJSF_SB_EEEEEEEvS20_EENS_8epilogue10collective18CollectiveEpilogueINS28_23Sm100TmaWarpSpecializedILi4ELi2ELi16ELb1ELb0EEEJSG_NS5_IJNSI_ISE_SB_EENSI_ISS_SB_EEEEEfNS5_IJSB_llEEEfS2G_NS28_6fusion15FusionCallbacksIS2C_NS2H_17LinearCombinationIffffLNS_15FloatRoundStyleE2EEESG_S2F_JEEENS4_5SM1004TMEM4LOAD26SM100_TMEM_LOAD_32dp32b16xES1N_NS1O_INS1P_ILi2ELi5ELi2EEENS21_ILi32EEENSI_INS5_IJS12_ST_EEENS5_IJSB_S12_EEEEEEENS4_39AutoVectorizingCopyWithAssumedAlignmentILi128EEENS4_14SM90_TMA_STOREES2W_S2Y_S2Y_EEEvvEEEEvNT_6ParamsE,"aw",@nobits
	.sectionflags	@""
	.align	16
	.zero		1024


//--------------------- .nv.shared.reserved.0     --------------------------
	.section	.nv.shared.reserved.0,"aw",@nobits
	.weak		__nv_reservedSMEM_offset_0_alias
	.size		__nv_reservedSMEM_offset_0_alias, 0, 64
	.other		__nv_reservedSMEM_offset_0_alias,@"STO_CUDA_RESERVED_SHARED STV_DEFAULT"
__nv_reservedSMEM_offset_0_alias:
	.zero		0
.nv.shared.reserved.0:
	.zero		64
	.weak		__nv_reservedSMEM_tcgen05_partition
	.type		__nv_reservedSMEM_tcgen05_partition,@object
	.size		__nv_reservedSMEM_tcgen05_partition,(.L_0 - __nv_reservedSMEM_tcgen05_partition)
__nv_reservedSMEM_tcgen05_partition:
	.zero		32
.L_0:


//--------------------- .nv.global                --------------------------
	.section	.nv.global,"aw",@nobits
.nv.global:
	.type		_ZN39_INTERNAL_5e244a1d_4_k_cu_6959d703_29614cute1_E,@object
	.size		_ZN39_INTERNAL_5e244a1d_4_k_cu_6959d703_29614cute1_E,(_ZN39_INTERNAL_5e244a1d_4_k_cu_6959d703_29614cuda3std3__45__cpo6cbeginE - _ZN39_INTERNAL_5e244a1d_4_k_cu_6959d703_29614cute1_E)
_ZN39_INTERNAL_5e244a1d_4_k_cu_6959d703_29614cute1_E:
	.zero		1
	.type		_ZN39_INTERNAL_5e244a1d_4_k_cu_6959d703_29614cuda3std3__45__cpo6cbeginE,@object
	.size		_ZN39_INTERNAL_5e244a1d_4_k_cu_6959d703_29614cuda3std3__45__cpo6cbeginE,(_ZN39_INTERNAL_5e244a1d_4_k_cu_6959d703_29614cuda3std3__48in_placeE - _ZN39_INTERNAL_5e244a1d_4_k_cu_6959d703_29614cuda3std3__45__cpo6cbeginE)
_ZN39_INTERNAL_5e244a1d_4_k_cu_6959d703_29614cuda3std3__45__cpo6cbeginE:
	.zero		1
	.type		_ZN39_INTERNAL_5e244a1d_4_k_cu_6959d703_29614cuda3std3__48in_placeE,@object
	.size		_ZN39_INTERNAL_5e244a1d_4_k_cu_6959d703_29614cuda3std3__48in_placeE,(_ZN39_INTERNAL_5e244a1d_4_k_cu_6959d703_29614cuda3std6ranges3__45__cpo9iter_moveE - _ZN39_INTERNAL_5e244a1d_4_k_cu_6959d703_29614cuda3std3__48in_placeE)
_ZN39_INTERNAL_5e244a1d_4_k_cu_6959d703_29614cuda3std3__48in_placeE:
	.zero		1
	.type		_ZN39_INTERNAL_5e244a1d_4_k_cu_6959d703_29614cuda3std6ranges3__45__cpo9iter_moveE,@object
	.size		_ZN39_INTERNAL_5e244a1d_4_k_cu_6959d703_29614cuda3std6ranges3__45__cpo9iter_moveE,(_ZN39_INTERNAL_5e244a1d_4_k_cu_6959d703_29614cuda3std3__45__cpo5beginE - _ZN39_INTERNAL_5e244a1d_4_k_cu_6959d703_29614cuda3std6ranges3__45__cpo9iter_moveE)
_ZN39_INTERNAL_5e244a1d_4_k_cu_6959d703_29614cuda3std6ranges3__45__cpo9iter_moveE:
	.zero		1
	.type		_ZN39_INTERNAL_5e244a1d_4_k_cu_6959d703_29614cuda3std3__45__cpo5beginE,@object
	.size		_ZN39_INTERNAL_5e244a1d_4_k_cu_6959d703_29614cuda3std3__45__cpo5beginE,(_ZN39_INTERNAL_5e244a1d_4_k_cu_6959d703_29614cuda3std3__441_GLOBAL__N__5e244a1d_4_k_cu_6959d703_29616ignoreE - _ZN39_INTERNAL_5e244a1d_4_k_cu_6959d703_29614cuda3std3__45__cpo5beginE)
_ZN39_INTERNAL_5e244a1d_4_k_cu_6959d703_29614cuda3std3__45__cpo5beginE:
	.zero		1
	.type		_ZN39_INTERNAL_5e244a1d_4_k_cu_6959d703_29614cuda3std3__441_GLOBAL__N__5e244a1d_4_k_cu_6959d703_29616ignoreE,@object
	.size		_ZN39_INTERNAL_5e244a1d_4_k_cu_6959d703_29614cuda3std3__441_GLOBAL__N__5e244a1d_4_k_cu_6959d703_29616ignoreE,(_ZN39_INTERNAL_5e244a1d_4_k_cu_6959d703_29614cute7productE - _ZN39_INTERNAL_5e244a1d_4_k_cu_6959d703_29614cuda3std3__441_GLOBAL__N__5e244a1d_4_k_cu_6959d703_29616ignoreE)
_ZN39_INTERNAL_5e244a1d_4_k_cu_6959d703_29614cuda3std3__441_GLOBAL__N__5e244a1d_4_k_cu_6959d703_29616ignoreE:
	.zero		1
	.type		_ZN39_INTERNAL_5e244a1d_4_k_cu_6959d703_29614cute7productE,@object
	.size		_ZN39_INTERNAL_5e244a1d_4_k_cu_6959d703_29614cute7productE,(_ZN39_INTERNAL_5e244a1d_4_k_cu_6959d703_29614cuda3std3__45__cpo3endE - _ZN39_INTERNAL_5e244a1d_4_k_cu_6959d703_29614cute7productE)
_ZN39_INTERNAL_5e244a1d_4_k_cu_6959d703_29614cute7productE:
	.zero		1
	.type		_ZN39_INTERNAL_5e244a1d_4_k_cu_6959d703_29614cuda3std3__45__cpo3endE,@object
	.size		_ZN39_INTERNAL_5e244a1d_4_k_cu_6959d703_29614cuda3std3__45__cpo3endE,(_ZN39_INTERNAL_5e244a1d_4_k_cu_6959d703_29614cuda3std3__419piecewise_constructE - _ZN39_INTERNAL_5e244a1d_4_k_cu_6959d703_29614cuda3std3__45__cpo3endE)
_ZN39_INTERNAL_5e244a1d_4_k_cu_6959d703_29614cuda3std3__45__cpo3endE:
	.zero		1
	.type		_ZN39_INTERNAL_5e244a1d_4_k_cu_6959d703_29614cuda3std3__419piecewise_constructE,@object
	.size		_ZN39_INTERNAL_5e244a1d_4_k_cu_6959d703_29614cuda3std3__419piecewise_constructE,(_ZN39_INTERNAL_5e244a1d_4_k_cu_6959d703_29614cuda3std3__45__cpo4cendE - _ZN39_INTERNAL_5e244a1d_4_k_cu_6959d703_29614cuda3std3__419piecewise_constructE)
_ZN39_INTERNAL_5e244a1d_4_k_cu_6959d703_29614cuda3std3__419piecewise_constructE:
	.zero		1
	.type		_ZN39_INTERNAL_5e244a1d_4_k_cu_6959d703_29614cuda3std3__45__cpo4cendE,@object
	.size		_ZN39_INTERNAL_5e244a1d_4_k_cu_6959d703_29614cuda3std3__45__cpo4cendE,(_ZN39_INTERNAL_5e244a1d_4_k_cu_6959d703_29614cuda3std6ranges3__45__cpo4swapE - _ZN39_INTERNAL_5e244a1d_4_k_cu_6959d703_29614cuda3std3__45__cpo4cendE)
_ZN39_INTERNAL_5e244a1d_4_k_cu_6959d703_29614cuda3std3__45__cpo4cendE:
	.zero		1
	.type		_ZN39_INTERNAL_5e244a1d_4_k_cu_6959d703_29614cuda3std6ranges3__45__cpo4swapE,@object
	.size		_ZN39_INTERNAL_5e244a1d_4_k_cu_6959d703_29614cuda3std6ranges3__45__cpo4swapE,(.L_10 - _ZN39_INTERNAL_5e244a1d_4_k_cu_6959d703_29614cuda3std6ranges3__45__cpo4swapE)
_ZN39_INTERNAL_5e244a1d_4_k_cu_6959d703_29614cuda3std6ranges3__45__cpo4swapE:
	.zero		1
.L_10:


//--------------------- .nv.constant0._ZN7cutlass13device_kernelINS_4gemm6kernel13GemmUniversalIN4cute5tupleIJiiiiEEENS1_10collective13CollectiveMmaINS1_41MainloopSm100TmaUmmaWarpSpecializedSparseILi5ELi2ELi2ENS5_IJNS4_1CILi1EEESB_SB_EEEEENS5_IJNSA_ILi128EEENSA_ILi64EEESE_EEENS_10bfloat16_tENS5_IJNS4_6LayoutINS5_IJiNS5_IJNSA_ILi2EEEiEEEiEEENS5_IJlNS5_IJSB_SJ_EEElEEEEENSI_INS5_IJNS5_IJNS5_IJNSA_ILi8EEESJ_SP_EEEiEEENS5_IJNS5_IJNSA_ILi16EEESJ_NSA_ILi4EEEEEEiEEEiEEENS5_IJNS5_IJNS5_IJSE_SS_NSA_ILi2048EEEEEENSA_ILi16384EEEEEENS5_IJNS5_IJSB_NSA_ILi1024EEENSA_ILi32EEEEEElEEElEEEEEEEESH_NS5_IJlSB_lEEENS4_8TiledMMAINS4_8MMA_AtomIJNS4_27SM100_MMA_F16BF16_SS_SPARSEISH_SH_fLi128ELi64ELNS4_4UMMA5MajorE0ELS1D_0ELNS1C_7ScaleInE0ELS1E_0EEEEEENSI_ISC_NS5_IJNSA_ILi0EEES1H_S1H_EEEEENS5_IJNS4_10UnderscoreES1K_S1K_EEEEENS4_13SM90_TMA_LOADENS4_14ComposedLayoutINS4_7SwizzleILi3ELi4ELi3EEENS4_25smem_sparse_ptr_flag_bitsILi2ELi16EEENSI_INS5_IJNS5_IJSB_SP_EEENS5_IJSJ_SF_EEEEEENS5_IJNS5_IJS1H_SE_EEESM_EEEEEEEvNS4_8identityES1N_NS1O_IS1Q_NS4_18smem_ptr_flag_bitsILi16EEENSI_INS5_IJSP_SF_EEENS5_IJSF_SB_EEEEEEEvS20_EENS_8epilogue10collective18CollectiveEpilogueINS28_23Sm100TmaWarpSpecializedILi4ELi2ELi16ELb1ELb0EEEJSG_NS5_IJNSI_ISE_SB_EENSI_ISS_SB_EEEEEfNS5_IJSB_llEEEfS2G_NS28_6fusion15FusionCallbacksIS2C_NS2H_17LinearCombinationIffffLNS_15FloatRoundStyleE2EEESG_S2F_JEEENS4_5SM1004TMEM4LOAD26SM100_TMEM_LOAD_32dp32b16xES1N_NS1O_INS1P_ILi2ELi5ELi2EEENS21_ILi32EEENSI_INS5_IJS12_ST_EEENS5_IJSB_S12_EEEEEEENS4_39AutoVectorizingCopyWithAssumedAlignmentILi128EEENS4_14SM90_TMA_STOREES2W_S2Y_S2Y_EEEvvEEEEvNT_6ParamsE --------------------------
	.section	.nv.constant0._ZN7cutlass13device_kernelINS_4gemm6kernel13GemmUniversalIN4cute5tupleIJiiiiEEENS1_10collective13CollectiveMmaINS1_41MainloopSm100TmaUmmaWarpSpecializedSparseILi5ELi2ELi2ENS5_IJNS4_1CILi1EEESB_SB_EEEEENS5_IJNSA_ILi128EEENSA_ILi64EEESE_EEENS_10bfloat16_tENS5_IJNS4_6LayoutINS5_IJiNS5_IJNSA_ILi2EEEiEEEiEEENS5_IJlNS5_IJSB_SJ_EEElEEEEENSI_INS5_IJNS5_IJNS5_IJNSA_ILi8EEESJ_SP_EEEiEEENS5_IJNS5_IJNSA_ILi16EEESJ_NSA_ILi4EEEEEEiEEEiEEENS5_IJNS5_IJNS5_IJSE_SS_NSA_ILi2048EEEEEENSA_ILi16384EEEEEENS5_IJNS5_IJSB_NSA_ILi1024EEENSA_ILi32EEEEEElEEElEEEEEEEESH_NS5_IJlSB_lEEENS4_8TiledMMAINS4_8MMA_AtomIJNS4_27SM100_MMA_F16BF16_SS_SPARSEISH_SH_fLi128ELi64ELNS4_4UMMA5MajorE0ELS1D_0ELNS1C_7ScaleInE0ELS1E_0EEEEEENSI_ISC_NS5_IJNSA_ILi0EEES1H_S1H_EEEEENS5_IJNS4_10UnderscoreES1K_S1K_EEEEENS4_13SM90_TMA_LOADENS4_14ComposedLayoutINS4_7SwizzleILi3ELi4ELi3EEENS4_25smem_sparse_ptr_flag_bitsILi2ELi16EEENSI_INS5_IJNS5_IJSB_SP_EEENS5_IJSJ_SF_EEEEEENS5_IJNS5_IJS1H_SE_EEESM_EEEEEEEvNS4_8identityES1N_NS1O_IS1Q_NS4_18smem_ptr_flag_bitsILi16EEENSI_INS5_IJSP_SF_EEENS5_IJSF_SB_EEEEEEEvS20_EENS_8epilogue10collective18CollectiveEpilogueINS28_23Sm100TmaWarpSpecializedILi4ELi2ELi16ELb1ELb0EEEJSG_NS5_IJNSI_ISE_SB_EENSI_ISS_SB_EEEEEfNS5_IJSB_llEEEfS2G_NS28_6fusion15FusionCallbacksIS2C_NS2H_17LinearCombinationIffffLNS_15FloatRoundStyleE2EEESG_S2F_JEEENS4_5SM1004TMEM4LOAD26SM100_TMEM_LOAD_32dp32b16xES1N_NS1O_INS1P_ILi2ELi5ELi2EEENS21_ILi32EEENSI_INS5_IJS12_ST_EEENS5_IJSB_S12_EEEEEEENS4_39AutoVectorizingCopyWithAssumedAlignmentILi128EEENS4_14SM90_TMA_STOREES2W_S2Y_S2Y_EEEvvEEEEvNT_6ParamsE,"a",@progbits
	.sectionflags	@""
	.align	4
.nv.constant0._ZN7cutlass13device_kernelINS_4gemm6kernel13GemmUniversalIN4cute5tupleIJiiiiEEENS1_10collective13CollectiveMmaINS1_41MainloopSm100TmaUmmaWarpSpecializedSparseILi5ELi2ELi2ENS5_IJNS4_1CILi1EEESB_SB_EEEEENS5_IJNSA_ILi128EEENSA_ILi64EEESE_EEENS_10bfloat16_tENS5_IJNS4_6LayoutINS5_IJiNS5_IJNSA_ILi2EEEiEEEiEEENS5_IJlNS5_IJSB_SJ_EEElEEEEENSI_INS5_IJNS5_IJNS5_IJNSA_ILi8EEESJ_SP_EEEiEEENS5_IJNS5_IJNSA_ILi16EEESJ_NSA_ILi4EEEEEEiEEEiEEENS5_IJNS5_IJNS5_IJSE_SS_NSA_ILi2048EEEEEENSA_ILi16384EEEEEENS5_IJNS5_IJSB_NSA_ILi1024EEENSA_ILi32EEEEEElEEElEEEEEEEESH_NS5_IJlSB_lEEENS4_8TiledMMAINS4_8MMA_AtomIJNS4_27SM100_MMA_F16BF16_SS_SPARSEISH_SH_fLi128ELi64ELNS4_4UMMA5MajorE0ELS1D_0ELNS1C_7ScaleInE0ELS1E_0EEEEEENSI_ISC_NS5_IJNSA_ILi0EEES1H_S1H_EEEEENS5_IJNS4_10UnderscoreES1K_S1K_EEEEENS4_13SM90_TMA_LOADENS4_14ComposedLayoutINS4_7SwizzleILi3ELi4ELi3EEENS4_25smem_sparse_ptr_flag_bitsILi2ELi16EEENSI_INS5_IJNS5_IJSB_SP_EEENS5_IJSJ_SF_EEEEEENS5_IJNS5_IJS1H_SE_EEESM_EEEEEEEvNS4_8identityES1N_NS1O_IS1Q_NS4_18smem_ptr_flag_bitsILi16EEENSI_INS5_IJSP_SF_EEENS5_IJSF_SB_EEEEEEEvS20_EENS_8epilogue10collective18CollectiveEpilogueINS28_23Sm100TmaWarpSpecializedILi4ELi2ELi16ELb1ELb0EEEJSG_NS5_IJNSI_ISE_SB_EENSI_ISS_SB_EEEEEfNS5_IJSB_llEEEfS2G_NS28_6fusion15FusionCallbacksIS2C_NS2H_17LinearCombinationIffffLNS_15FloatRoundStyleE2EEESG_S2F_JEEENS4_5SM1004TMEM4LOAD26SM100_TMEM_LOAD_32dp32b16xES1N_NS1O_INS1P_ILi2ELi5ELi2EEENS21_ILi32EEENSI_INS5_IJS12_ST_EEENS5_IJSB_S12_EEEEEEENS4_39AutoVectorizingCopyWithAssumedAlignmentILi128EEENS4_14SM90_TMA_STOREES2W_S2Y_S2Y_EEEvvEEEEvNT_6ParamsE:
	.zero		3456


//--------------------- SYMBOLS --------------------------

	.type		.nv.reservedSmem.offset0,@object
	.size		.nv.reservedSmem.offset0,0x4
	.type		.nv.reservedSmem.cap,@object
	.size		.nv.reservedSmem.cap,0x4
	.type		__assertfail,@function
